def attn_fwd(
    Q,
    K,
    V,
    Out,
    Lse,
    sm_scale,
    stride_qz,
    stride_qh,
    stride_qm,
    stride_qk,
    stride_kz,
    stride_kh,
    stride_kn,
    stride_kk,
    stride_vz,
    stride_vh,
    stride_vn,
    stride_vk,
    stride_oz,
    stride_oh,
    stride_om,
    stride_ok,
    seqlen_q,
    seqlen_k,
    BLOCK_M: tl.constexpr,
    BLOCK_N: tl.constexpr,
    HEAD_DIM: tl.constexpr,
    CAUSAL: tl.constexpr,
):
    start_m = tl.program_id(0)
    off_hz = tl.program_id(1)
    q_off = off_hz * stride_qh
    k_off = off_hz * stride_kh
    v_off = off_hz * stride_vh
    offs_m = start_m * BLOCK_M + tl.arange(0, BLOCK_M)
    offs_d = tl.arange(0, HEAD_DIM)
    offs_n = tl.arange(0, BLOCK_N)
    q_ptrs = Q + q_off + offs_m[:, None] * stride_qm + offs_d[None, :] * stride_qk
    k_ptrs = K + k_off + offs_d[:, None] * stride_kk + offs_n[None, :] * stride_kn
    v_ptrs = V + v_off + offs_n[:, None] * stride_vn + offs_d[None, :] * stride_vk
    m_i = tl.full([BLOCK_M], float("-inf"), dtype=tl.float32)
    l_i = tl.zeros([BLOCK_M], dtype=tl.float32) + 1.0
    acc = tl.zeros([BLOCK_M, HEAD_DIM], dtype=tl.float32)
    q = tl.load(q_ptrs)
    acc, l_i, m_i = _attn_fwd_inner(
        acc,
        l_i,
        m_i,
        q,
        k_ptrs,
        v_ptrs,
        sm_scale,
        stride_kn,
        stride_vn,
        start_m,
        seqlen_k,
        BLOCK_M,
        BLOCK_N,
        HEAD_DIM,
        CAUSAL,
    )
    acc = acc / l_i[:, None]
    lse = m_i + tl.math.log2(l_i) / 1.4426950408889634
    o_ptrs = (
        Out
        + off_hz * stride_oh
        + offs_m[:, None] * stride_om
        + offs_d[None, :] * stride_ok
    )
    tl.store(o_ptrs, acc.to(Out.dtype.element_ty))
    tl.store(Lse + off_hz * seqlen_q + offs_m, lse)

# config = {"BLOCK_M": 256, "BLOCK_N": 32, "HEAD_DIM": 64, "arch": "sm_90", "causal": true, "dtype": "fp16", "num_stages": 2, "num_warps": 8}
# arch = sm_90


// ===== COMPILED SASS (sm_90a) =====

	.target	sm_90a

	.elftype	@"ET_EXEC"


//--------------------- .note.nv.tkinfo           --------------------------
	.section	.note.nv.tkinfo,"",@"SHT_NOTE"
	.sectionflags	@"SHF_NOTE_NV_TKINFO"
	.tkinfo
        /*0018*/ 	.word	0x00000002
        /*0030*/ 	.string	""
        /*0030*/ 	.string	"ptxas"
        /*0030*/ 	.string	"Cuda compilation tools, release 13.0, V13.0.88"
        /*0030*/ 	.string	"Build cuda_13.0.r13.0/compiler.36424714_0"
        /*0030*/ 	.string	"-v  -suppress-debug-info  -lineinfo  -arch sm_90a "



//--------------------- .note.nv.cuinfo           --------------------------
	.section	.note.nv.cuinfo,"",@"SHT_NOTE"
	.sectionflags	@"SHF_NOTE_NV_CUINFO"
        /*0018*/ 	.short	0x0002
        /*001a*/ 	.short	0x005a
        /*001c*/ 	.short	0x0082
	.zero		2


//--------------------- .nv.info                  --------------------------
	.section	.nv.info,"",@"SHT_CUDA_INFO"
	.align	4


	//----- nvinfo : EIATTR_REGCOUNT
	.align		4
        /*0000*/ 	.byte	0x04, 0x2f
        /*0002*/ 	.short	(.L_2 - .L_1)
	.align		4
.L_1:
        /*0004*/ 	.word	index@(attn_fwd)
        /*0008*/ 	.word	0x000000c6


	//----- nvinfo : EIATTR_FRAME_SIZE
	.align		4
.L_2:
        /*000c*/ 	.byte	0x04, 0x11
        /*000e*/ 	.short	(.L_4 - .L_3)
	.align		4
.L_3:
        /*0010*/ 	.word	index@(attn_fwd)
        /*0014*/ 	.word	0x00000000


	//----- nvinfo : EIATTR_MIN_STACK_SIZE
	.align		4
.L_4:
        /*0018*/ 	.byte	0x04, 0x12
        /*001a*/ 	.short	(.L_6 - .L_5)
	.align		4
.L_5:
        /*001c*/ 	.word	index@(attn_fwd)
        /*0020*/ 	.word	0x00000000
.L_6:


//--------------------- .nv.compat                --------------------------
	.section	.nv.compat,"",@"SHT_CUDA_COMPAT_INFO"
	.align	4
        /*0000*/ 	.byte	0x02, 0x09, 0x01, 0x00, 0x02, 0x02, 0x04, 0x00, 0x02, 0x05, 0x05, 0x00, 0x03, 0x07, 0x01, 0x01
        /*0010*/ 	.byte	0x02, 0x03, 0x00, 0x00, 0x02, 0x06, 0x01, 0x00, 0x04, 0x0b, 0x08, 0x00, 0x00, 0x00, 0x00, 0x00
        /*0020*/ 	.byte	0x00, 0x00, 0x00, 0x00


//--------------------- .nv.info.attn_fwd         --------------------------
	.section	.nv.info.attn_fwd,"",@"SHT_CUDA_INFO"
	.sectionflags	@""
	.align	4


	//----- nvinfo : EIATTR_CUDA_API_VERSION
	.align		4
        /*0000*/ 	.byte	0x04, 0x37
        /*0002*/ 	.short	(.L_8 - .L_7)
.L_7:
        /*0004*/ 	.word	0x00000082


	//----- nvinfo : EIATTR_KPARAM_INFO
	.align		4
.L_8:
        /*0008*/ 	.byte	0x04, 0x17
        /*000a*/ 	.short	(.L_10 - .L_9)
.L_9:
        /*000c*/ 	.word	0x00000000
        /*0010*/ 	.short	0x0019
        /*0012*/ 	.short	0x0080
        /*0014*/ 	.byte	0x00, 0xf4, 0x21, 0x00


	//----- nvinfo : EIATTR_KPARAM_INFO
	.align		4
.L_10:
        /*0018*/ 	.byte	0x04, 0x17
        /*001a*/ 	.short	(.L_12 - .L_11)
.L_11:
        /*001c*/ 	.word	0x00000000
        /*0020*/ 	.short	0x0018
        /*0022*/ 	.short	0x0078
        /*0024*/ 	.byte	0x00, 0xf4, 0x21, 0x00


	//----- nvinfo : EIATTR_KPARAM_INFO
	.align		4
.L_12:
        /*0028*/ 	.byte	0x04, 0x17
        /*002a*/ 	.short	(.L_14 - .L_13)
.L_13:
        /*002c*/ 	.word	0x00000000
        /*0030*/ 	.short	0x0017
        /*0032*/ 	.short	0x0070
        /*0034*/ 	.byte	0x00, 0xf0, 0x11, 0x00


	//----- nvinfo : EIATTR_KPARAM_INFO
	.align		4
.L_14:
        /*0038*/ 	.byte	0x04, 0x17
        /*003a*/ 	.short	(.L_16 - .L_15)
.L_15:
        /*003c*/ 	.word	0x00000000
        /*0040*/ 	.short	0x0016
        /*0042*/ 	.short	0x006c
        /*0044*/ 	.byte	0x00, 0xf0, 0x11, 0x00


	//----- nvinfo : EIATTR_KPARAM_INFO
	.align		4
.L_16:
        /*0048*/ 	.byte	0x04, 0x17
        /*004a*/ 	.short	(.L_18 - .L_17)
.L_17:
        /*004c*/ 	.word	0x00000000
        /*0050*/ 	.short	0x0015
        /*0052*/ 	.short	0x0068
        /*0054*/ 	.byte	0x00, 0xf0, 0x11, 0x00


	//----- nvinfo : EIATTR_KPARAM_INFO
	.align		4
.L_18:
        /*0058*/ 	.byte	0x04, 0x17
        /*005a*/ 	.short	(.L_20 - .L_19)
.L_19:
        /*005c*/ 	.word	0x00000000
        /*0060*/ 	.short	0x0014
        /*0062*/ 	.short	0x0064
        /*0064*/ 	.byte	0x00, 0xf0, 0x11, 0x00


	//----- nvinfo : EIATTR_KPARAM_INFO
	.align		4
.L_20:
        /*0068*/ 	.byte	0x04, 0x17
        /*006a*/ 	.short	(.L_22 - .L_21)
.L_21:
        /*006c*/ 	.word	0x00000000
        /*0070*/ 	.short	0x0013
        /*0072*/ 	.short	0x0060
        /*0074*/ 	.byte	0x00, 0xf0, 0x11, 0x00


	//----- nvinfo : EIATTR_KPARAM_INFO
	.align		4
.L_22:
        /*0078*/ 	.byte	0x04, 0x17
        /*007a*/ 	.short	(.L_24 - .L_23)
.L_23:
        /*007c*/ 	.word	0x00000000
        /*0080*/ 	.short	0x0012
        /*0082*/ 	.short	0x005c
        /*0084*/ 	.byte	0x00, 0xf0, 0x11, 0x00


	//----- nvinfo : EIATTR_KPARAM_INFO
	.align		4
.L_24:
        /*0088*/ 	.byte	0x04, 0x17
        /*008a*/ 	.short	(.L_26 - .L_25)
.L_25:
        /*008c*/ 	.word	0x00000000
        /*0090*/ 	.short	0x0011
        /*0092*/ 	.short	0x0058
        /*0094*/ 	.byte	0x00, 0xf0, 0x11, 0x00


	//----- nvinfo : EIATTR_KPARAM_INFO
	.align		4
.L_26:
        /*0098*/ 	.byte	0x04, 0x17
        /*009a*/ 	.short	(.L_28 - .L_27)
.L_27:
        /*009c*/ 	.word	0x00000000
        /*00a0*/ 	.short	0x0010
        /*00a2*/ 	.short	0x0054
        /*00a4*/ 	.byte	0x00, 0xf0, 0x11, 0x00


	//----- nvinfo : EIATTR_KPARAM_INFO
	.align		4
.L_28:
        /*00a8*/ 	.byte	0x04, 0x17
        /*00aa*/ 	.short	(.L_30 - .L_29)
.L_29:
        /*00ac*/ 	.word	0x00000000
        /*00b0*/ 	.short	0x000f
        /*00b2*/ 	.short	0x0050
        /*00b4*/ 	.byte	0x00, 0xf0, 0x11, 0x00


	//----- nvinfo : EIATTR_KPARAM_INFO
	.align		4
.L_30:
        /*00b8*/ 	.byte	0x04, 0x17
        /*00ba*/ 	.short	(.L_32 - .L_31)
.L_31:
        /*00bc*/ 	.word	0x00000000
        /*00c0*/ 	.short	0x000e
        /*00c2*/ 	.short	0x004c
        /*00c4*/ 	.byte	0x00, 0xf0, 0x11, 0x00


	//----- nvinfo : EIATTR_KPARAM_INFO
	.align		4
.L_32:
        /*00c8*/ 	.byte	0x04, 0x17
        /*00ca*/ 	.short	(.L_34 - .L_33)
.L_33:
        /*00cc*/ 	.word	0x00000000
        /*00d0*/ 	.short	0x000d
        /*00d2*/ 	.short	0x0048
        /*00d4*/ 	.byte	0x00, 0xf0, 0x11, 0x00


	//----- nvinfo : EIATTR_KPARAM_INFO
	.align		4
.L_34:
        /*00d8*/ 	.byte	0x04, 0x17
        /*00da*/ 	.short	(.L_36 - .L_35)
.L_35:
        /*00dc*/ 	.word	0x00000000
        /*00e0*/ 	.short	0x000c
        /*00e2*/ 	.short	0x0044
        /*00e4*/ 	.byte	0x00, 0xf0, 0x11, 0x00


	//----- nvinfo : EIATTR_KPARAM_INFO
	.align		4
.L_36:
        /*00e8*/ 	.byte	0x04, 0x17
        /*00ea*/ 	.short	(.L_38 - .L_37)
.L_37:
        /*00ec*/ 	.word	0x00000000
        /*00f0*/ 	.short	0x000b
        /*00f2*/ 	.short	0x0040
        /*00f4*/ 	.byte	0x00, 0xf0, 0x11, 0x00


	//----- nvinfo : EIATTR_KPARAM_INFO
	.align		4
.L_38:
        /*00f8*/ 	.byte	0x04, 0x17
        /*00fa*/ 	.short	(.L_40 - .L_39)
.L_39:
        /*00fc*/ 	.word	0x00000000
        /*0100*/ 	.short	0x000a
        /*0102*/ 	.short	0x003c
        /*0104*/ 	.byte	0x00, 0xf0, 0x11, 0x00


	//----- nvinfo : EIATTR_KPARAM_INFO
	.align		4
.L_40:
        /*0108*/ 	.byte	0x04, 0x17
        /*010a*/ 	.short	(.L_42 - .L_41)
.L_41:
        /*010c*/ 	.word	0x00000000
        /*0110*/ 	.short	0x0009
        /*0112*/ 	.short	0x0038
        /*0114*/ 	.byte	0x00, 0xf0, 0x11, 0x00


	//----- nvinfo : EIATTR_KPARAM_INFO
	.align		4
.L_42:
        /*0118*/ 	.byte	0x04, 0x17
        /*011a*/ 	.short	(.L_44 - .L_43)
.L_43:
        /*011c*/ 	.word	0x00000000
        /*0120*/ 	.short	0x0008
        /*0122*/ 	.short	0x0034
        /*0124*/ 	.byte	0x00, 0xf0, 0x11, 0x00


	//----- nvinfo : EIATTR_KPARAM_INFO
	.align		4
.L_44:
        /*0128*/ 	.byte	0x04, 0x17
        /*012a*/ 	.short	(.L_46 - .L_45)
.L_45:
        /*012c*/ 	.word	0x00000000
        /*0130*/ 	.short	0x0007
        /*0132*/ 	.short	0x0030
        /*0134*/ 	.byte	0x00, 0xf0, 0x11, 0x00


	//----- nvinfo : EIATTR_KPARAM_INFO
	.align		4
.L_46:
        /*0138*/ 	.byte	0x04, 0x17
        /*013a*/ 	.short	(.L_48 - .L_47)
.L_47:
        /*013c*/ 	.word	0x00000000
        /*0140*/ 	.short	0x0006
        /*0142*/ 	.short	0x002c
        /*0144*/ 	.byte	0x00, 0xf0, 0x11, 0x00


	//----- nvinfo : EIATTR_KPARAM_INFO
	.align		4
.L_48:
        /*0148*/ 	.byte	0x04, 0x17
        /*014a*/ 	.short	(.L_50 - .L_49)
.L_49:
        /*014c*/ 	.word	0x00000000
        /*0150*/ 	.short	0x0005
        /*0152*/ 	.short	0x0028
        /*0154*/ 	.byte	0x00, 0xf0, 0x11, 0x00


	//----- nvinfo : EIATTR_KPARAM_INFO
	.align		4
.L_50:
        /*0158*/ 	.byte	0x04, 0x17
        /*015a*/ 	.short	(.L_52 - .L_51)
.L_51:
        /*015c*/ 	.word	0x00000000
        /*0160*/ 	.short	0x0004
        /*0162*/ 	.short	0x0020
        /*0164*/ 	.byte	0x00, 0xf4, 0x21, 0x00


	//----- nvinfo : EIATTR_KPARAM_INFO
	.align		4
.L_52:
        /*0168*/ 	.byte	0x04, 0x17
        /*016a*/ 	.short	(.L_54 - .L_53)
.L_53:
        /*016c*/ 	.word	0x00000000
        /*0170*/ 	.short	0x0003
        /*0172*/ 	.short	0x0018
        /*0174*/ 	.byte	0x00, 0xf4, 0x21, 0x00


	//----- nvinfo : EIATTR_KPARAM_INFO
	.align		4
.L_54:
        /*0178*/ 	.byte	0x04, 0x17
        /*017a*/ 	.short	(.L_56 - .L_55)
.L_55:
        /*017c*/ 	.word	0x00000000
        /*0180*/ 	.short	0x0002
        /*0182*/ 	.short	0x0010
        /*0184*/ 	.byte	0x00, 0xf4, 0x21, 0x00


	//----- nvinfo : EIATTR_KPARAM_INFO
	.align		4
.L_56:
        /*0188*/ 	.byte	0x04, 0x17
        /*018a*/ 	.short	(.L_58 - .L_57)
.L_57:
        /*018c*/ 	.word	0x00000000
        /*0190*/ 	.short	0x0001
        /*0192*/ 	.short	0x0008
        /*0194*/ 	.byte	0x00, 0xf4, 0x21, 0x00


	//----- nvinfo : EIATTR_KPARAM_INFO
	.align		4
.L_58:
        /*0198*/ 	.byte	0x04, 0x17
        /*019a*/ 	.short	(.L_60 - .L_59)
.L_59:
        /*019c*/ 	.word	0x00000000
        /*01a0*/ 	.short	0x0000
        /*01a2*/ 	.short	0x0000
        /*01a4*/ 	.byte	0x00, 0xf4, 0x21, 0x00


	//----- nvinfo : EIATTR_SPARSE_MMA_MASK
	.align		4
.L_60:
        /*01a8*/ 	.byte	0x03, 0x50
        /*01aa*/ 	.short	0x0000


	//----- nvinfo : EIATTR_MAXREG_COUNT
	.align		4
        /*01ac*/ 	.byte	0x03, 0x1b
        /*01ae*/ 	.short	0x00ff


	//----- nvinfo : EIATTR_NUM_BARRIERS
	.align		4
        /*01b0*/ 	.byte	0x02, 0x4c
        /*01b2*/ 	.byte	0x01
	.zero		1


	//----- nvinfo : EIATTR_MERCURY_ISA_VERSION
	.align		4
        /*01b4*/ 	.byte	0x03, 0x5f
        /*01b6*/ 	.short	0x0101


	//----- nvinfo : EIATTR_COOP_GROUP_MASK_REGIDS
	.align		4
        /*01b8*/ 	.byte	0x04, 0x29
        /*01ba*/ 	.short	(.L_62 - .L_61)


	//   ....[0]....
.L_61:
        /*01bc*/ 	.word	0xffffffff


	//   ....[1]....
        /*01c0*/ 	.word	0xffffffff


	//   ....[2]....
        /*01c4*/ 	.word	0xffffffff


	//   ....[3]....
        /*01c8*/ 	.word	0xffffffff


	//   ....[4]....
        /*01cc*/ 	.word	0xffffffff


	//   ....[5]....
        /*01d0*/ 	.word	0xffffffff


	//   ....[6]....
        /*01d4*/ 	.word	0xffffffff


	//   ....[7]....
        /*01d8*/ 	.word	0xffffffff


	//   ....[8]....
        /*01dc*/ 	.word	0xffffffff


	//   ....[9]....
        /*01e0*/ 	.word	0xffffffff


	//   ....[10]....
        /*01e4*/ 	.word	0xffffffff


	//   ....[11]....
        /*01e8*/ 	.word	0xffffffff


	//   ....[12]....
        /*01ec*/ 	.word	0xffffffff


	//   ....[13]....
        /*01f0*/ 	.word	0xffffffff


	//   ....[14]....
        /*01f4*/ 	.word	0xffffffff


	//   ....[15]....
        /*01f8*/ 	.word	0xffffffff


	//----- nvinfo : EIATTR_COOP_GROUP_INSTR_OFFSETS
	.align		4
.L_62:
        /*01fc*/ 	.byte	0x04, 0x28
        /*01fe*/ 	.short	(.L_64 - .L_63)


	//   ....[0]....
.L_63:
        /*0200*/ 	.word	0x00002f00


	//   ....[1]....
        /*0204*/ 	.word	0x000030d0


	//   ....[2]....
        /*0208*/ 	.word	0x00003110


	//   ....[3]....
        /*020c*/ 	.word	0x00003200


	//   ....[4]....
        /*0210*/ 	.word	0x000032c0


	//   ....[5]....
        /*0214*/ 	.word	0x000033d0


	//   ....[6]....
        /*0218*/ 	.word	0x00003500


	//   ....[7]....
        /*021c*/ 	.word	0x00003530


	//   ....[8]....
        /*0220*/ 	.word	0x00004280


	//   ....[9]....
        /*0224*/ 	.word	0x00004290


	//   ....[10]....
        /*0228*/ 	.word	0x000042a0


	//   ....[11]....
        /*022c*/ 	.word	0x000042b0


	//   ....[12]....
        /*0230*/ 	.word	0x00004320


	//   ....[13]....
        /*0234*/ 	.word	0x00004340


	//   ....[14]....
        /*0238*/ 	.word	0x00004350


	//   ....[15]....
        /*023c*/ 	.word	0x00004360


	//----- nvinfo : EIATTR_EXIT_INSTR_OFFSETS
	.align		4
.L_64:
        /*0240*/ 	.byte	0x04, 0x1c
        /*0242*/ 	.short	(.L_66 - .L_65)


	//   ....[0]....
.L_65:
        /*0244*/ 	.word	0x00007790


	//----- nvinfo : EIATTR_REQNTID
	.align		4
.L_66:
        /*0248*/ 	.byte	0x04, 0x10
        /*024a*/ 	.short	(.L_68 - .L_67)
.L_67:
        /*024c*/ 	.word	0x00000100
        /*0250*/ 	.word	0x00000001
        /*0254*/ 	.word	0x00000001


	//----- nvinfo : EIATTR_CBANK_PARAM_SIZE
	.align		4
.L_68:
        /*0258*/ 	.byte	0x03, 0x19
        /*025a*/ 	.short	0x0088


	//----- nvinfo : EIATTR_PARAM_CBANK
	.align		4
        /*025c*/ 	.byte	0x04, 0x0a
        /*025e*/ 	.short	(.L_70 - .L_69)
	.align		4
.L_69:
        /*0260*/ 	.word	index@(.nv.constant0.attn_fwd)
        /*0264*/ 	.short	0x0210
        /*0266*/ 	.short	0x0088


	//----- nvinfo : EIATTR_SW_WAR
	.align		4
.L_70:
        /*0268*/ 	.byte	0x04, 0x36
        /*026a*/ 	.short	(.L_72 - .L_71)
.L_71:
        /*026c*/ 	.word	0x00000008
.L_72:


//--------------------- .nv.callgraph             --------------------------
	.section	.nv.callgraph,"",@"SHT_CUDA_CALLGRAPH"
	.align	4
	.sectionentsize	8
	.align		4
        /*0000*/ 	.word	0x00000000
	.align		4
        /*0004*/ 	.word	0xffffffff
	.align		4
        /*0008*/ 	.word	0x00000000
	.align		4
        /*000c*/ 	.word	0xfffffffe
	.align		4
        /*0010*/ 	.word	0x00000000
	.align		4
        /*0014*/ 	.word	0xfffffffd
	.align		4
        /*0018*/ 	.word	0x00000000
	.align		4
        /*001c*/ 	.word	0xfffffffc


//--------------------- .nv.constant4             --------------------------
	.section	.nv.constant4,"a",@progbits
	.align	8
	.align		8
.nv.constant4:
        /*0000*/ 	.dword	_$_str


//--------------------- .text.attn_fwd            --------------------------
	.section	.text.attn_fwd,"ax",@progbits
	.align	128
        .global         attn_fwd
        .type           attn_fwd,@function
        .size           attn_fwd,(.L_x_3 - attn_fwd)
        .other          attn_fwd,@"STO_CUDA_ENTRY STV_DEFAULT"
attn_fwd:
.text.attn_fwd:
[----:B------:R-:W-:Y:S01]  /*0000*/  LDC R1, c[0x0][0x28] ;  /* 0x00000a00ff017b82 */ /* 0x000fe20000000800 */
[----:B------:R-:W0:Y:S07]  /*0010*/  S2R R3, SR_CTAID.X ;  /* 0x0000000000037919 */ /* 0x000e2e0000002500 */
[----:B------:R-:W1:Y:S01]  /*0020*/  S2UR UR16, SR_CTAID.Y ;  /* 0x00000000001079c3 */ /* 0x000e620000002600 */
[----:B------:R-:W-:Y:S01]  /*0030*/  ULDC.64 UR4, c[0x0][0x240] ;  /* 0x0000900000047ab9 */ /* 0x000fe20000000a00 */
[----:B------:R-:W-:Y:S01]  /*0040*/  ULDC.64 UR28, c[0x0][0x208] ;  /* 0x00008200001c7ab9 */ /* 0x000fe20000000a00 */
[----:B------:R-:W0:Y:S05]  /*0050*/  S2R R0, SR_TID.X ;  /* 0x0000000000007919 */ /* 0x000e2a0000002100 */
[----:B------:R-:W2:Y:S08]  /*0060*/  LDC.64 R6, c[0x0][0x210] ;  /* 0x00008400ff067b82 */ /* 0x000eb00000000a00 */
[----:B------:R-:W3:Y:S01]  /*0070*/  LDC R145, c[0x0][0x248] ;  /* 0x00009200ff917b82 */ /* 0x000ee20000000800 */
[----:B-1----:R-:W-:-:S04]  /*0080*/  UIMAD UR4, UR16, UR4, URZ ;  /* 0x00000004100472a4 */ /* 0x002fc8000f8e023f */
[----:B------:R-:W-:Y:S01]  /*0090*/  USHF.L.U32 UR6, UR4, 0x1, URZ ;  /* 0x0000000104067899 */ /* 0x000fe2000800063f */
[----:B0-----:R-:W-:-:S05]  /*00a0*/  PRMT R2, R0, 0x6540, R3 ;  /* 0x0000654000027816 */ /* 0x001fca0000000003 */
[----:B------:R-:W-:Y:S01]  /*00b0*/  IMAD R4, R2, UR5, RZ ;  /* 0x0000000502047c24 */ /* 0x000fe2000f8e02ff */
[----:B------:R-:W-:Y:S01]  /*00c0*/  UIMAD.WIDE UR4, UR4, 0x2, URZ ;  /* 0x00000002040478a5 */ /* 0x000fe2000f8e023f */
[----:B---3--:R-:W-:Y:S02]  /*00d0*/  IMAD R17, R145, 0x50, RZ ;  /* 0x0000005091117824 */ /* 0x008fe400078e02ff */
[C---:B------:R-:W-:Y:S02]  /*00e0*/  IMAD.SHL.U32 R19, R4.reuse, 0x2, RZ ;  /* 0x0000000204137824 */ /* 0x040fe400078e00ff */
[----:B------:R-:W-:-:S03]  /*00f0*/  IMAD.HI R4, R4, 0x2, RZ ;  /* 0x0000000204047827 */ /* 0x000fc600078e02ff */
[----:B--2---:R-:W-:Y:S01]  /*0100*/  IADD3 R18, P0, P1, R19, UR6, R6 ;  /* 0x0000000613127c10 */ /* 0x004fe2000f91e006 */
[C---:B------:R-:W-:Y:S02]  /*0110*/  IMAD.SHL.U32 R5, R145.reuse, 0x8, RZ ;  /* 0x0000000891057824 */ /* 0x040fe400078e00ff */
[C---:B------:R-:W-:Y:S01]  /*0120*/  IMAD R13, R145.reuse, 0xa, RZ ;  /* 0x0000000a910d7824 */ /* 0x040fe200078e02ff */
[----:B------:R-:W-:Y:S01]  /*0130*/  IADD3.X R19, R4, UR5, R7, P0, P1 ;  /* 0x0000000504137c10 */ /* 0x000fe200087e2407 */
[C---:B------:R-:W-:Y:S01]  /*0140*/  IMAD.SHL.U32 R9, R145.reuse, 0x10, RZ ;  /* 0x0000001091097824 */ /* 0x040fe200078e00ff */
[CC--:B------:R-:W-:Y:S01]  /*0150*/  LEA R16, P2, R145.reuse, R18.reuse, 0x4 ;  /* 0x0000001291107211 */ /* 0x0c0fe200078420ff */
[C---:B------:R-:W-:Y:S01]  /*0160*/  IMAD R25, R145.reuse, 0x14, RZ ;  /* 0x0000001491197824 */ /* 0x040fe200078e02ff */
[CC--:B------:R-:W-:Y:S01]  /*0170*/  LEA R8, P3, R145.reuse, R18.reuse, 0x5 ;  /* 0x0000001291087211 */ /* 0x0c0fe200078628ff */
[C---:B------:R-:W-:Y:S01]  /*0180*/  IMAD R29, R145.reuse, 0x28, RZ ;  /* 0x00000028911d7824 */ /* 0x040fe200078e02ff */
[C---:B------:R-:W-:Y:S01]  /*0190*/  SHF.L.U32 R21, R145.reuse, 0x5, RZ ;  /* 0x0000000591157819 */ /* 0x040fe200000006ff */
[----:B------:R-:W-:Y:S01]  /*01a0*/  IMAD R11, R145, 0x5, RZ ;  /* 0x00000005910b7824 */ /* 0x000fe200078e02ff */
[-C--:B------:R-:W-:Y:S01]  /*01b0*/  IADD3 R12, P0, R17, R18.reuse, RZ ;  /* 0x00000012110c7210 */ /* 0x080fe20007f1e0ff */
[C---:B------:R-:W-:Y:S01]  /*01c0*/  IMAD R23, R145.reuse, 0x42, RZ ;  /* 0x0000004291177824 */ /* 0x040fe200078e02ff */
[CC--:B------:R-:W-:Y:S01]  /*01d0*/  LEA R4, P1, R145.reuse, R18.reuse, 0x6 ;  /* 0x0000001291047211 */ /* 0x0c0fe200078230ff */
[----:B------:R-:W-:Y:S01]  /*01e0*/  IMAD R15, R145, 0x6, RZ ;  /* 0x00000006910f7824 */ /* 0x000fe200078e02ff */
[-C--:B------:R-:W-:Y:S01]  /*01f0*/  LEA.HI.X.SX32 R17, R5, R19.reuse, 0x1, P2 ;  /* 0x0000001305117211 */ /* 0x080fe200010f0eff */
[----:B------:R-:W-:Y:S01]  /*0200*/  IMAD R35, R145, 0xc, RZ ;  /* 0x0000000c91237824 */ /* 0x000fe200078e02ff */
[-C--:B------:R-:W-:Y:S01]  /*0210*/  IADD3 R20, P2, R13, R18.reuse, RZ ;  /* 0x000000120d147210 */ /* 0x080fe20007f5e0ff */
        /* <DEDUP_REMOVED lines=16> */
[----:B------:R-:W-:Y:S01]  /*0320*/  IMAD.SHL.U32 R27, R145, 0x2, RZ ;  /* 0x00000002911b7824 */ /* 0x000fe200078e00ff */
[-C--:B------:R-:W-:Y:S01]  /*0330*/  LEA.HI.X.SX32 R25, R25, R19.reuse, 0x1, P1 ;  /* 0x0000001319197211 */ /* 0x080fe200008f0eff */
[----:B------:R-:W-:Y:S01]  /*0340*/  IMAD R43, R145, 0xe, RZ ;  /* 0x0000000e912b7824 */ /* 0x000fe200078e02ff */
[-C--:B------:R-:W-:Y:S01]  /*0350*/  IADD3 R32, P1, R35, R18.reuse, RZ ;  /* 0x0000001223207210 */ /* 0x080fe20007f3e0ff */
[----:B------:R-:W-:Y:S01]  /*0360*/  IMAD R57, R145, 0x3f, RZ ;  /* 0x0000003f91397824 */ /* 0x000fe200078e02ff */
[-C--:B------:R-:W-:Y:S01]  /*0370*/  IADD3 R14, P5, R33, R18.reuse, RZ ;  /* 0x00000012210e7210 */ /* 0x080fe20007fbe0ff */
[----:B------:R-:W-:Y:S01]  /*0380*/  IMAD R61, R145, 0x12, RZ ;  /* 0x00000012913d7824 */ /* 0x000fe200078e02ff */
[-C--:B------:R-:W-:Y:S01]  /*0390*/  LEA.HI.X.SX32 R13, R29, R19.reuse, 0x1, P0 ;  /* 0x000000131d0d7211 */ /* 0x080fe200000f0eff */
[----:B------:R-:W-:Y:S01]  /*03a0*/  IMAD R39, R145, 0x7, RZ ;  /* 0x0000000791277824 */ /* 0x000fe200078e02ff */
[-C--:B------:R-:W-:Y:S01]  /*03b0*/  LEA.HI.X.SX32 R29, R7, R19.reuse, 0x1, P3 ;  /* 0x00000013071d7211 */ /* 0x080fe200018f0eff */
[----:B------:R-:W-:Y:S01]  /*03c0*/  IMAD R71, R145, 0x46, RZ ;  /* 0x0000004691477824 */ /* 0x000fe200078e02ff */
[-C--:B------:R-:W-:Y:S01]  /*03d0*/  IADD3 R36, P3, R45, R18.reuse, RZ ;  /* 0x000000122d247210 */ /* 0x080fe20007f7e0ff */
[----:B------:R-:W-:Y:S01]  /*03e0*/  IMAD R75, R145, 0x48, RZ ;  /* 0x00000048914b7824 */ /* 0x000fe200078e02ff */
[-C--:B------:R-:W-:Y:S01]  /*03f0*/  LEA.HI.X.SX32 R33, R15, R19.reuse, 0x1, P1 ;  /* 0x000000130f217211 */ /* 0x080fe200008f0eff */
        /* <DEDUP_REMOVED lines=9> */
[-C--:B------:R-:W-:Y:S01]  /*0490*/  IADD3 R42, P3, R47, R18.reuse, RZ ;  /* 0x000000122f2a7210 */ /* 0x080fe20007f7e0ff */
        /* <DEDUP_REMOVED lines=15> */
[-C--:B------:R-:W-:Y:S01]  /*0590*/  LEA.HI.X.SX32 R7, R57, R19.reuse, 0x1, P4 ;  /* 0x0000001339077211 */ /* 0x080fe200020f0eff */
[C---:B------:R-:W-:Y:S01]  /*05a0*/  IMAD R65, R145.reuse, 0x13, RZ ;  /* 0x0000001391417824 */ /* 0x040fe200078e02ff */
[CC--:B------:R-:W-:Y:S01]  /*05b0*/  LEA R74, P6, R145.reuse, R18.reuse, 0x2 ;  /* 0x00000012914a7211 */ /* 0x0c0fe200078c10ff */
[C---:B------:R-:W-:Y:S01]  /*05c0*/  IMAD R107, R145.reuse, 0x2a, RZ ;  /* 0x0000002a916b7824 */ /* 0x040fe200078e02ff */
[CC--:B------:R-:W-:Y:S01]  /*05d0*/  LEA R70, P4, R145.reuse, R18.reuse, 0x3 ;  /* 0x0000001291467211 */ /* 0x0c0fe200078818ff */
[C---:B------:R-:W-:Y:S01]  /*05e0*/  IMAD R117, R145.reuse, 0x2e, RZ ;  /* 0x0000002e91757824 */ /* 0x040fe200078e02ff */
[CC--:B------:R-:W-:Y:S01]  /*05f0*/  LEA.HI.X.SX32 R77, R145.reuse, R19.reuse, 0x1, P5 ;  /* 0x00000013914d7211 */ /* 0x0c0fe200028f0eff */
        /* <DEDUP_REMOVED lines=77> */
[----:B------:R-:W-:Y:S01]  /*0ad0*/  LEA.HI.X.SX32 R27, R91, R19, 0x1, P2 ;  /* 0x000000135b1b7211 */ /* 0x000fe200010f0eff */
[----:B------:R-:W2:Y:S01]  /*0ae0*/  LDG.E.U16 R4, desc[UR28][R4.64] ;  /* 0x0000001c04047981 */ /* 0x000ea2000c1e1500 */
[----:B------:R-:W-:-:S02]  /*0af0*/  IADD3 R86, P6, R111, R18, RZ ;  /* 0x000000126f567210 */ /* 0x000fc40007fde0ff */
        /* <DEDUP_REMOVED lines=18> */
[----:B------:R-:W-:Y:S01]  /*0c20*/  IADD3 R92, P3, R155, R18, RZ ;  /* 0x000000129b5c7210 */ /* 0x000fe20007f7e0ff */
[----:B------:R-:W3:Y:S01]  /*0c30*/  LDG.E.U16 R9, desc[UR28][R8.64] ;  /* 0x0000001c08097981 */ /* 0x000ee2000c1e1500 */
[----:B------:R-:W-:-:S02]  /*0c40*/  LEA.HI.X.SX32 R87, R99, R19, 0x1, P6 ;  /* 0x0000001363577211 */ /* 0x000fc400030f0eff */
[-C--:B------:R-:W-:Y:S01]  /*0c50*/  LEA.HI.X.SX32 R91, R103, R19.reuse, 0x1, P5 ;  /* 0x00000013675b7211 */ /* 0x080fe200028f0eff */
[----:B------:R-:W4:Y:S01]  /*0c60*/  LDG.E.U16 R11, desc[UR28][R10.64] ;  /* 0x0000001c0a0b7981 */ /* 0x000f22000c1e1500 */
[-C--:B------:R-:W-:Y:S02]  /*0c70*/  LEA.HI.X.SX32 R111, R105, R19.reuse, 0x1, P2 ;  /* 0x00000013696f7211 */ /* 0x080fe400010f0eff */
[-C--:B------:R-:W-:Y:S01]  /*0c80*/  IADD3 R96, P6, R157, R18.reuse, RZ ;  /* 0x000000129d607210 */ /* 0x080fe20007fde0ff */
[----:B------:R-:W-:Y:S01]  /*0c90*/  IMAD R135, R145, 0x37, RZ ;  /* 0x0000003791877824 */ /* 0x000fe200078e02ff */
[-C--:B------:R-:W-:Y:S01]  /*0ca0*/  LEA.HI.X.SX32 R89, R101, R19.reuse, 0x1, P4 ;  /* 0x0000001365597211 */ /* 0x080fe200020f0eff */
[----:B------:R0:W5:Y:S01]  /*0cb0*/  LDG.E.U16 R118, desc[UR28][R18.64] ;  /* 0x0000001c12767981 */ /* 0x000162000c1e1500 */
[-C--:B------:R-:W-:Y:S02]  /*0cc0*/  IADD3 R124, P2, R163, R18.reuse, RZ ;  /* 0x00000012a37c7210 */ /* 0x080fe40007f5e0ff */
[----:B------:R-:W-:Y:S01]  /*0cd0*/  LEA.HI.X.SX32 R103, R107, R19, 0x1, P1 ;  /* 0x000000136b677211 */ /* 0x000fe200008f0eff */
[----:B------:R-:W5:Y:S01]  /*0ce0*/  LDG.E.U16 R16, desc[UR28][R16.64] ;  /* 0x0000001c10107981 */ /* 0x000f62000c1e1500 */
[----:B------:R-:W-:-:S02]  /*0cf0*/  IADD3 R94, P4, R159, R18, RZ ;  /* 0x000000129f5e7210 */ /* 0x000fc40007f9e0ff */
[-C--:B------:R-:W-:Y:S01]  /*0d00*/  IADD3 R122, P1, R165, R18.reuse, RZ ;  /* 0x00000012a57a7210 */ /* 0x080fe20007f3e0ff */
[----:B------:R1:W5:Y:S01]  /*0d10*/  LDG.E.U16 R12, desc[UR28][R12.64] ;  /* 0x0000001c0c0c7981 */ /* 0x000362000c1e1500 */
[-C--:B------:R-:W-:Y:S02]  /*0d20*/  LEA.HI.X.SX32 R101, R109, R19.reuse, 0x1, P0 ;  /* 0x000000136d657211 */ /* 0x080fe400000f0eff */
[-C--:B------:R-:W-:Y:S01]  /*0d30*/  IADD3 R114, P0, R167, R18.reuse, RZ ;  /* 0x00000012a7727210 */ /* 0x080fe20007f1e0ff */
[----:B------:R-:W5:Y:S01]  /*0d40*/  LDG.E.U16 R36, desc[UR28][R36.64] ;  /* 0x0000001c24247981 */ /* 0x000f62000c1e1500 */
[-C--:B------:R-:W-:Y:S02]  /*0d50*/  LEA.HI.X.SX32 R93, R113, R19.reuse, 0x1, P3 ;  /* 0x00000013715d7211 */ /* 0x080fe400018f0eff */
[----:B------:R-:W-:Y:S01]  /*0d60*/  IADD3 R112, P3, R169, R18, RZ ;  /* 0x00000012a9707210 */ /* 0x000fe20007f7e0ff */
[----:B------:R-:W5:Y:S01]  /*0d70*/  LDG.E.U16 R14, desc[UR28][R14.64] ;  /* 0x0000001c0e0e7981 */ /* 0x000f62000c1e1500 */
[----:B------:R-:W-:-:S02]  /*0d80*/  LEA.HI.X.SX32 R97, R115, R19, 0x1, P6 ;  /* 0x0000001373617211 */ /* 0x000fc400030f0eff */
[-C--:B------:R-:W-:Y:S01]  /*0d90*/  LEA.HI.X.SX32 R125, R121, R19.reuse, 0x1, P2 ;  /* 0x00000013797d7211 */ /* 0x080fe200010f0eff */
[----:B------:R-:W5:Y:S01]  /*0da0*/  LDG.E.U16 R76, desc[UR28][R76.64] ;  /* 0x0000001c4c4c7981 */ /* 0x000f62000c1e1500 */
[-C--:B------:R-:W-:Y:S02]  /*0db0*/  IADD3 R108, P6, R171, R18.reuse, RZ ;  /* 0x00000012ab6c7210 */ /* 0x080fe40007fde0ff */
[-C--:B------:R-:W-:Y:S01]  /*0dc0*/  LEA.HI.X.SX32 R95, R117, R19.reuse, 0x1, P4 ;  /* 0x00000013755f7211 */ /* 0x080fe200020f0eff */
[----:B------:R-:W-:Y:S01]  /*0dd0*/  IMAD R117, R145, 0x3b, RZ ;  /* 0x0000003b91757824 */ /* 0x000fe200078e02ff */
[-C--:B------:R-:W-:Y:S01]  /*0de0*/  IADD3 R128, P2, R177, R18.reuse, RZ ;  /* 0x00000012b1807210 */ /* 0x080fe20007f5e0ff */
[----:B------:R-:W5:Y:S01]  /*0df0*/  LDG.E.U16 R52, desc[UR28][R52.64] ;  /* 0x0000001c34347981 */ /* 0x000f62000c1e1500 */
[----:B------:R-:W-:Y:S02]  /*0e00*/  LEA.HI.X.SX32 R123, R123, R19, 0x1, P1 ;  /* 0x000000137b7b7211 */ /* 0x000fe400008f0eff */
[-C--:B------:R-:W-:Y:S01]  /*0e10*/  IADD3 R98, P5, R161, R18.reuse, RZ ;  /* 0x00000012a1627210 */ /* 0x080fe20007fbe0ff */
[----:B------:R-:W5:Y:S01]  /*0e20*/  LDG.E.U16 R48, desc[UR28][R48.64] ;  /* 0x0000001c30307981 */ /* 0x000f62000c1e1500 */
[----:B------:R-:W-:-:S02]  /*0e30*/  IADD3 R130, P1, R179, R18, RZ ;  /* 0x00000012b3827210 */ /* 0x000fc40007f3e0ff */
[-C--:B------:R-:W-:Y:S01]  /*0e40*/  LEA.HI.X.SX32 R115, R127, R19.reuse, 0x1, P0 ;  /* 0x000000137f737211 */ /* 0x080fe200000f0eff */
[----:B------:R-:W5:Y:S01]  /*0e50*/  LDG.E.U16 R68, desc[UR28][R68.64] ;  /* 0x0000001c44447981 */ /* 0x000f62000c1e1500 */
[-C--:B------:R-:W-:Y:S02]  /*0e60*/  IADD3 R126, P0, R181, R18.reuse, RZ ;  /* 0x00000012b57e7210 */ /* 0x080fe40007f1e0ff */
[----:B------:R-:W-:Y:S01]  /*0e70*/  IADD3 R106, P4, R173, R18, RZ ;  /* 0x00000012ad6a7210 */ /* 0x000fe20007f9e0ff */
[----:B------:R-:W5:Y:S01]  /*0e80*/  LDG.E.U16 R26, desc[UR28][R26.64] ;  /* 0x0000001c1a1a7981 */ /* 0x000f62000c1e1500 */
[-C--:B------:R-:W-:Y:S02]  /*0e90*/  LEA.HI.X.SX32 R113, R129, R19.reuse, 0x1, P3 ;  /* 0x0000001381717211 */ /* 0x080fe400018f0eff */
[-C--:B------:R-:W-:Y:S01]  /*0ea0*/  LEA.HI.X.SX32 R109, R131, R19.reuse, 0x1, P6 ;  /* 0x00000013836d7211 */ /* 0x080fe200030f0eff */
[----:B------:R-:W5:Y:S01]  /*0eb0*/  LDG.E.U16 R110, desc[UR28][R110.64] ;  /* 0x0000001c6e6e7981 */ /* 0x000f62000c1e1500 */
[----:B------:R-:W-:-:S02]  /*0ec0*/  LEA.HI.X.SX32 R129, R137, R19, 0x1, P2 ;  /* 0x0000001389817211 */ /* 0x000fc400010f0eff */
[-C--:B------:R-:W-:Y:S01]  /*0ed0*/  LEA.HI.X.SX32 R99, R119, R19.reuse, 0x1, P5 ;  /* 0x0000001377637211 */ /* 0x080fe200028f0eff */
[----:B------:R-:W-:Y:S01]  /*0ee0*/  IMAD R119, R145, 0x3d, RZ ;  /* 0x0000003d91777824 */ /* 0x000fe200078e02ff */
[-C--:B------:R-:W-:Y:S01]  /*0ef0*/  LEA.HI.X.SX32 R131, R139, R19.reuse, 0x1, P1 ;  /* 0x000000138b837211 */ /* 0x080fe200008f0eff */
[----:B------:R-:W5:Y:S01]  /*0f00*/  LDG.E.U16 R124, desc[UR28][R124.64] ;  /* 0x0000001c7c7c7981 */ /* 0x000f62000c1e1500 */
[-C--:B------:R-:W-:Y:S02]  /*0f10*/  IADD3 R120, P3, R183, R18.reuse, RZ ;  /* 0x00000012b7787210 */ /* 0x080fe40007f7e0ff */
[-C--:B------:R-:W-:Y:S01]  /*0f20*/  LEA.HI.X.SX32 R127, R117, R19.reuse, 0x1, P0 ;  /* 0x00000013757f7211 */ /* 0x080fe200000f0eff */
[----:B------:R-:W5:Y:S01]  /*0f30*/  LDG.E.U16 R128, desc[UR28][R128.64] ;  /* 0x0000001c80807981 */ /* 0x000f62000c1e1500 */
[-C--:B------:R-:W-:Y:S02]  /*0f40*/  IADD3 R104, P5, R175, R18.reuse, RZ ;  /* 0x00000012af687210 */ /* 0x080fe40007fbe0ff */
[----:B------:R-:W-:Y:S01]  /*0f50*/  IADD3 R116, P6, R185, R18, RZ ;  /* 0x00000012b9747210 */ /* 0x000fe20007fde0ff */
[----:B------:R-:W5:Y:S01]  /*0f60*/  LDG.E.U16 R22, desc[UR28][R22.64] ;  /* 0x0000001c16167981 */ /* 0x000f62000c1e1500 */
[----:B------:R-:W-:-:S02]  /*0f70*/  LEA.HI.X.SX32 R107, R133, R19, 0x1, P4 ;  /* 0x00000013856b7211 */ /* 0x000fc400020f0eff */
[----:B0-----:R-:W-:Y:S01]  /*0f80*/  IADD3 R18, P4, R187, R18, RZ ;  /* 0x00000012bb127210 */ /* 0x001fe20007f9e0ff */
[----:B------:R-:W5:Y:S01]  /*0f90*/  LDG.E.U16 R74, desc[UR28][R74.64] ;  /* 0x0000001c4a4a7981 */ /* 0x000f62000c1e1500 */
[-C--:B------:R-:W-:Y:S02]  /*0fa0*/  LEA.HI.X.SX32 R121, R141, R19.reuse, 0x1, P3 ;  /* 0x000000138d797211 */ /* 0x080fe400018f0eff */
[-C--:B------:R-:W-:Y:S01]  /*0fb0*/  LEA.HI.X.SX32 R105, R135, R19.reuse, 0x1, P5 ;  /* 0x0000001387697211 */ /* 0x080fe200028f0eff */
[----:B------:R-:W5:Y:S01]  /*0fc0*/  LDG.E.U16 R60, desc[UR28][R60.64] ;  /* 0x0000001c3c3c7981 */ /* 0x000f62000c1e1500 */
[-C--:B------:R-:W-:Y:S02]  /*0fd0*/  LEA.HI.X.SX32 R117, R119, R19.reuse, 0x1, P6 ;  /* 0x0000001377757211 */ /* 0x080fe400030f0eff */
[----:B------:R-:W-:Y:S01]  /*0fe0*/  LEA.HI.X.SX32 R19, R143, R19, 0x1, P4 ;  /* 0x000000138f137211 */ /* 0x000fe200020f0eff */
[----:B------:R-:W5:Y:S04]  /*0ff0*/  LDG.E.U16 R72, desc[UR28][R72.64] ;  /* 0x0000001c48487981 */ /* 0x000f68000c1e1500 */
        /* <DEDUP_REMOVED lines=43> */
[----:B------:R0:W5:Y:S01]  /*12b0*/  LDG.E.U16 R6, desc[UR28][R6.64] ;  /* 0x0000001c06067981 */ /* 0x000162000c1e1500 */
[----:B------:R-:W0:Y:S01]  /*12c0*/  S2UR UR4, SR_CgaCtaId ;  /* 0x00000000000479c3 */ /* 0x000e220000008800 */
[----:B------:R-:W-:-:S02]  /*12d0*/  LOP3.LUT R5, R0, 0x3f, RZ, 0xc0, !PT ;  /* 0x0000003f00057812 */ /* 0x000fc400078ec0ff */
[----:B------:R-:W-:Y:S01]  /*12e0*/  LOP3.LUT R8, R0, 0xc0, RZ, 0xc0, !PT ;  /* 0x000000c000087812 */ /* 0x000fe200078ec0ff */
[----:B------:R-:W-:-:S04]  /*12f0*/  UMOV UR17, 0x400 ;  /* 0x0000040000117882 */ /* 0x000fc80000000000 */
[----:B-1----:R-:W-:-:S05]  /*1300*/  IMAD R13, R8, 0x40, R5 ;  /* 0x00000040080d7824 */ /* 0x002fca00078e0205 */
[----:B------:R-:W-:Y:S01]  /*1310*/  SHF.L.U32 R13, R13, 0x1, RZ ;  /* 0x000000010d0d7819 */ /* 0x000fe200000006ff */
[----:B0-----:R-:W-:-:S03]  /*1320*/  ULEA UR17, UR4, UR17, 0x18 ;  /* 0x0000001104117291 */ /* 0x001fc6000f8ec03f */
[----:B------:R-:W-:-:S06]  /*1330*/  LOP3.LUT R7, R13, 0x10, RZ, 0x3c, !PT ;  /* 0x000000100d077812 */ /* 0x000fcc00078e3cff */
[----:B--2---:R0:W-:Y:S02]  /*1340*/  STS.U16 [R13+UR17+0x1000], R4 ;  /* 0x001000040d007988 */ /* 0x0041e40008000411 */
[----:B0-----:R-:W-:-:S04]  /*1350*/  IMAD.SHL.U32 R4, R3, 0x100, RZ ;  /* 0x0000010003047824 */ /* 0x001fc800078e00ff */
[----:B------:R-:W-:Y:S01]  /*1360*/  VIADD R162, R4, 0x100 ;  /* 0x0000010004a27836 */ /* 0x000fe20000000000 */
[----:B---3--:R0:W-:Y:S04]  /*1370*/  STS.U16 [R13+UR17+0x800], R9 ;  /* 0x000800090d007988 */ /* 0x0081e80008000411 */
[----:B----4-:R1:W-:Y:S01]  /*1380*/  STS.U16 [R13+UR17+0x1c00], R11 ;  /* 0x001c000b0d007988 */ /* 0x0103e20008000411 */
[----:B------:R-:W-:Y:S02]  /*1390*/  ISETP.GE.AND P0, PT, R162, 0x1, PT ;  /* 0x00000001a200780c */ /* 0x000fe40003f06270 */
[C---:B0-----:R-:W-:Y:S01]  /*13a0*/  LOP3.LUT R9, R13.reuse, 0x20, RZ, 0x3c, !PT ;  /* 0x000000200d097812 */ /* 0x041fe200078e3cff */
[----:B-----5:R-:W-:Y:S01]  /*13b0*/  STS.U16 [R13+UR17+0x400], R16 ;  /* 0x000400100d007988 */ /* 0x020fe20008000411 */
[----:B-1----:R-:W-:-:S03]  /*13c0*/  LOP3.LUT R11, R13, 0x30, RZ, 0x3c, !PT ;  /* 0x000000300d0b7812 */ /* 0x002fc600078e3cff */
[----:B------:R-:W-:Y:S04]  /*13d0*/  STS.U16 [R13+UR17+0x1400], R12 ;  /* 0x0014000c0d007988 */ /* 0x000fe80008000411 */
[----:B------:R-:W-:Y:S04]  /*13e0*/  STS.U16 [R13+UR17+0xc00], R36 ;  /* 0x000c00240d007988 */ /* 0x000fe80008000411 */
[----:B------:R-:W-:Y:S04]  /*13f0*/  STS.U16 [R13+UR17+0x1800], R14 ;  /* 0x0018000e0d007988 */ /* 0x000fe80008000411 */
[----:B------:R-:W-:Y:S04]  /*1400*/  STS.U16 [R13+UR17], R118 ;  /* 0x000000760d007988 */ /* 0x000fe80008000411 */
[----:B------:R-:W-:Y:S04]  /*1410*/  STS.U16 [R7+UR17+0x80], R76 ;  /* 0x0000804c07007988 */ /* 0x000fe80008000411 */
[----:B------:R-:W-:Y:S04]  /*1420*/  STS.U16 [R7+UR17+0x480], R52 ;  /* 0x0004803407007988 */ /* 0x000fe80008000411 */
[----:B------:R-:W-:Y:S04]  /*1430*/  STS.U16 [R7+UR17+0x880], R48 ;  /* 0x0008803007007988 */ /* 0x000fe80008000411 */
[----:B------:R-:W-:Y:S04]  /*1440*/  STS.U16 [R7+UR17+0xc80], R68 ;  /* 0x000c804407007988 */ /* 0x000fe80008000411 */
[----:B------:R-:W-:Y:S04]  /*1450*/  STS.U16 [R7+UR17+0x1080], R26 ;  /* 0x0010801a07007988 */ /* 0x000fe80008000411 */
[----:B------:R-:W-:Y:S04]  /*1460*/  STS.U16 [R7+UR17+0x1480], R110 ;  /* 0x0014806e07007988 */ /* 0x000fe80008000411 */
[----:B------:R-:W-:Y:S04]  /*1470*/  STS.U16 [R7+UR17+0x1880], R124 ;  /* 0x0018807c07007988 */ /* 0x000fe80008000411 */
[----:B------:R0:W-:Y:S04]  /*1480*/  STS.U16 [R7+UR17+0x1c80], R128 ;  /* 0x001c808007007988 */ /* 0x0001e80008000411 */
[----:B------:R-:W-:Y:S04]  /*1490*/  STS.U16 [R9+UR17+0x500], R22 ;  /* 0x0005001609007988 */ /* 0x000fe80008000411 */
[----:B------:R-:W-:Y:S01]  /*14a0*/  STS.U16 [R9+UR17+0x100], R74 ;  /* 0x0001004a09007988 */ /* 0x000fe20008000411 */
[----:B0-----:R-:W-:-:S03]  /*14b0*/  LOP3.LUT R7, R13, 0x40, RZ, 0x3c, !PT ;  /* 0x000000400d077812 */ /* 0x001fc600078e3cff */
        /* <DEDUP_REMOVED lines=15> */
[----:B------:R-:W-:Y:S01]  /*15b0*/  STS.U16 [R7+UR17+0xa00], R24 ;  /* 0x000a001807007988 */ /* 0x000fe20008000411 */
[----:B0-----:R-:W-:-:S02]  /*15c0*/  LOP3.LUT R11, R13, 0x60, RZ, 0x3c, !PT ;  /* 0x000000600d0b7812 */ /* 0x001fc400078e3cff */
[----:B------:R-:W-:Y:S01]  /*15d0*/  LOP3.LUT R13, R13, 0x70, RZ, 0x3c, !PT ;  /* 0x000000700d0d7812 */ /* 0x000fe200078e3cff */
[----:B------:R-:W-:Y:S04]  /*15e0*/  STS.U16 [R7+UR17+0x600], R34 ;  /* 0x0006002207007988 */ /* 0x000fe80008000411 */
        /* <DEDUP_REMOVED lines=15> */
[----:B------:R-:W-:Y:S04]  /*16e0*/  STS.U16 [R11+UR17+0x700], R42 ;  /* 0x0007002a0b007988 */ /* 0x000fe80008000411 */
[----:B------:R1:W-:Y:S04]  /*16f0*/  STS.U16 [R11+UR17+0xb00], R64 ;  /* 0x000b00400b007988 */ /* 0x0003e80008000411 */
[----:B------:R-:W-:Y:S04]  /*1700*/  STS.U16 [R11+UR17+0xf00], R82 ;  /* 0x000f00520b007988 */ /* 0x000fe80008000411 */
[----:B------:R-:W-:Y:S04]  /*1710*/  STS.U16 [R11+UR17+0x1300], R88 ;  /* 0x001300580b007988 */ /* 0x000fe80008000411 */
[----:B------:R-:W-:Y:S04]  /*1720*/  STS.U16 [R11+UR17+0x1700], R94 ;  /* 0x0017005e0b007988 */ /* 0x000fe80008000411 */
[----:B------:R-:W-:Y:S04]  /*1730*/  STS.U16 [R11+UR17+0x1b00], R106 ;  /* 0x001b006a0b007988 */ /* 0x000fe80008000411 */
[----:B------:R-:W-:Y:S01]  /*1740*/  STS.U16 [R11+UR17+0x1f00], R18 ;  /* 0x001f00120b007988 */ /* 0x000fe20008000411 */
[----:B------:R-:W-:-:S03]  /*1750*/  IMAD.MOV.U32 R134, RZ, RZ, 0x3f800000 ;  /* 0x3f800000ff867424 */ /* 0x000fc600078e00ff */
[----:B------:R-:W-:Y:S01]  /*1760*/  STS.U16 [R13+UR17+0x380], R44 ;  /* 0x0003802c0d007988 */ /* 0x000fe20008000411 */
[----:B------:R-:W-:-:S03]  /*1770*/  IMAD.MOV.U32 R104, RZ, RZ, -0x800000 ;  /* 0xff800000ff687424 */ /* 0x000fc600078e00ff */
[----:B------:R-:W-:Y:S01]  /*1780*/  STS.U16 [R13+UR17+0x780], R50 ;  /* 0x000780320d007988 */ /* 0x000fe20008000411 */
[----:B0-----:R-:W-:-:S03]  /*1790*/  IMAD.MOV.U32 R116, RZ, RZ, -0x800000 ;  /* 0xff800000ff747424 */ /* 0x001fc600078e00ff */
[----:B------:R0:W-:Y:S01]  /*17a0*/  STS.U16 [R13+UR17+0xb80], R66 ;  /* 0x000b80420d007988 */ /* 0x0001e20008000411 */
[----:B------:R-:W-:-:S03]  /*17b0*/  MOV R111, 0xff800000 ;  /* 0xff800000006f7802 */ /* 0x000fc60000000f00 */
[----:B------:R2:W-:Y:S01]  /*17c0*/  STS.U16 [R13+UR17+0xf80], R84 ;  /* 0x000f80540d007988 */ /* 0x0005e20008000411 */
[----:B------:R-:W-:-:S03]  /*17d0*/  IMAD.MOV.U32 R105, RZ, RZ, -0x800000 ;  /* 0xff800000ff697424 */ /* 0x000fc600078e00ff */
[----:B------:R3:W-:Y:S01]  /*17e0*/  STS.U16 [R13+UR17+0x1380], R90 ;  /* 0x0013805a0d007988 */ /* 0x0007e20008000411 */
[----:B------:R-:W-:-:S03]  /*17f0*/  IMAD.MOV.U32 R139, RZ, RZ, 0x3f800000 ;  /* 0x3f800000ff8b7424 */ /* 0x000fc600078e00ff */
[----:B------:R3:W-:Y:S01]  /*1800*/  STS.U16 [R13+UR17+0x1780], R98 ;  /* 0x001780620d007988 */ /* 0x0007e20008000411 */
[----:B------:R-:W-:-:S03]  /*1810*/  IMAD.MOV.U32 R140, RZ, RZ, 0x3f800000 ;  /* 0x3f800000ff8c7424 */ /* 0x000fc600078e00ff */
[----:B------:R3:W-:Y:S01]  /*1820*/  STS.U16 [R13+UR17+0x1b80], R10 ;  /* 0x001b800a0d007988 */ /* 0x0007e20008000411 */
[----:B------:R-:W-:-:S03]  /*1830*/  MOV R141, 0x3f800000 ;  /* 0x3f800000008d7802 */ /* 0x000fc60000000f00 */
[----:B------:R3:W-:Y:S01]  /*1840*/  STS.U16 [R13+UR17+0x1f80], R6 ;  /* 0x001f80060d007988 */ /* 0x0007e20008000411 */
[----:B------:R-:W-:Y:S02]  /*1850*/  CS2R R56, SRZ ;  /* 0x0000000000387805 */ /* 0x000fe4000001ff00 */
[----:B------:R-:W-:Y:S02]  /*1860*/  CS2R R58, SRZ ;  /* 0x00000000003a7805 */ /* 0x000fe4000001ff00 */
[----:B------:R-:W-:Y:S02]  /*1870*/  CS2R R60, SRZ ;  /* 0x00000000003c7805 */ /* 0x000fe4000001ff00 */
[----:B------:R-:W-:Y:S02]  /*1880*/  CS2R R62, SRZ ;  /* 0x00000000003e7805 */ /* 0x000fe4000001ff00 */
[----:B-1----:R-:W-:Y:S02]  /*1890*/  CS2R R64, SRZ ;  /* 0x0000000000407805 */ /* 0x002fe4000001ff00 */
[----:B0-----:R-:W-:-:S02]  /*18a0*/  CS2R R66, SRZ ;  /* 0x0000000000427805 */ /* 0x001fc4000001ff00 */
[----:B------:R-:W-:Y:S02]  /*18b0*/  CS2R R68, SRZ ;  /* 0x0000000000447805 */ /* 0x000fe4000001ff00 */
[----:B------:R-:W-:Y:S02]  /*18c0*/  CS2R R70, SRZ ;  /* 0x0000000000467805 */ /* 0x000fe4000001ff00 */
[----:B------:R-:W-:Y:S02]  /*18d0*/  CS2R R72, SRZ ;  /* 0x0000000000487805 */ /* 0x000fe4000001ff00 */
[----:B------:R-:W-:Y:S02]  /*18e0*/  CS2R R74, SRZ ;  /* 0x00000000004a7805 */ /* 0x000fe4000001ff00 */
[----:B------:R-:W-:Y:S02]  /*18f0*/  CS2R R76, SRZ ;  /* 0x00000000004c7805 */ /* 0x000fe4000001ff00 */
[----:B------:R-:W-:-:S02]  /*1900*/  CS2R R78, SRZ ;  /* 0x00000000004e7805 */ /* 0x000fc4000001ff00 */
[----:B------:R-:W-:Y:S02]  /*1910*/  CS2R R80, SRZ ;  /* 0x0000000000507805 */ /* 0x000fe4000001ff00 */
[----:B------:R-:W-:Y:S02]  /*1920*/  CS2R R82, SRZ ;  /* 0x0000000000527805 */ /* 0x000fe4000001ff00 */
[----:B--2---:R-:W-:Y:S02]  /*1930*/  CS2R R84, SRZ ;  /* 0x0000000000547805 */ /* 0x004fe4000001ff00 */
[----:B------:R-:W-:Y:S02]  /*1940*/  CS2R R86, SRZ ;  /* 0x0000000000567805 */ /* 0x000fe4000001ff00 */
[----:B------:R-:W-:Y:S02]  /*1950*/  CS2R R24, SRZ ;  /* 0x0000000000187805 */ /* 0x000fe4000001ff00 */
[----:B------:R-:W-:-:S02]  /*1960*/  CS2R R26, SRZ ;  /* 0x00000000001a7805 */ /* 0x000fc4000001ff00 */
        /* <DEDUP_REMOVED lines=14> */
[C---:B------:R-:W-:Y:S01]  /*1a50*/  LOP3.LUT R136, R0.reuse, 0xff, RZ, 0xc0, !PT ;  /* 0x000000ff00887812 */ /* 0x040fe200078ec0ff */
[C---:B------:R-:W-:Y:S01]  /*1a60*/  IMAD.SHL.U32 R3, R0.reuse, 0x2, RZ ;  /* 0x0000000200037824 */ /* 0x040fe200078e00ff */
[----:B------:R-:W-:Y:S01]  /*1a70*/  LOP3.LUT R137, R0, 0xe0, RZ, 0xc0, !PT ;  /* 0x000000e000897812 */ /* 0x000fe200078ec0ff */
[----:B---3--:R-:W-:Y:S06]  /*1a80*/  @!P0 BRA `(.L_x_0) ;  /* 0x0000002800848947 */ /* 0x008fec0003800000 */
[----:B------:R-:W0:Y:S01]  /*1a90*/  LDC.64 R134, c[0x0][0x250] ;  /* 0x00009400ff867b82 */ /* 0x000e220000000a00 */
[----:B------:R-:W-:Y:S01]  /*1aa0*/  ULDC UR4, c[0x0][0x258] ;  /* 0x0000960000047ab9 */ /* 0x000fe20000000800 */
[----:B------:R-:W-:Y:S01]  /*1ab0*/  LOP3.LUT R10, R0, 0x1f, RZ, 0xc0, !PT ;  /* 0x0000001f000a7812 */ /* 0x000fe200078ec0ff */
[----:B------:R-:W-:Y:S01]  /*1ac0*/  IMAD R6, R5, UR4, RZ ;  /* 0x0000000405067c24 */ /* 0x000fe2000f8e02ff */
[----:B------:R-:W-:Y:S01]  /*1ad0*/  SHF.R.U32.HI R7, RZ, 0x2, R8 ;  /* 0x00000002ff077819 */ /* 0x000fe20000011608 */
[----:B------:R-:W-:Y:S01]  /*1ae0*/  ULDC.64 UR4, c[0x0][0x218] ;  /* 0x0000860000047ab9 */ /* 0x000fe20000000a00 */
[----:B------:R-:W-:Y:S01]  /*1af0*/  SHF.L.U32 R138, R136, 0x1, RZ ;  /* 0x00000001888a7819 */ /* 0x000fe200000006ff */
[----:B------:R-:W-:Y:S01]  /*1b00*/  IMAD.SHL.U32 R8, R6, 0x2, RZ ;  /* 0x0000000206087824 */ /* 0x000fe200078e00ff */
[----:B------:R-:W1:Y:S01]  /*1b10*/  LDC.64 R132, c[0x0][0x260] ;  /* 0x00009800ff847b82 */ /* 0x000e620000000a00 */
[----:B------:R-:W-:Y:S01]  /*1b20*/  ULDC.64 UR6, c[0x0][0x220] ;  /* 0x0000880000067ab9 */ /* 0x000fe20000000a00 */
[----:B------:R-:W-:Y:S01]  /*1b30*/  LOP3.LUT R138, R138, R7, RZ, 0x3c, !PT ;  /* 0x000000078a8a7212 */ /* 0x000fe200078e3cff */
[----:B------:R-:W-:Y:S01]  /*1b40*/  UMOV UR8, 0xfffffffe ;  /* 0xfffffffe00087882 */ /* 0x000fe20000000000 */
[--C-:B------:R-:W-:Y:S01]  /*1b50*/  SHF.R.U32.HI R7, RZ, 0x5, R0.reuse ;  /* 0x00000005ff077819 */ /* 0x100fe20000011600 */
[----:B------:R-:W-:Y:S01]  /*1b60*/  UMOV UR9, 0x7fffffdf ;  /* 0x7fffffdf00097882 */ /* 0x000fe20000000000 */
[----:B------:R-:W-:Y:S01]  /*1b70*/  SHF.R.U32.HI R11, RZ, 0x1, R137 ;  /* 0x00000001ff0b7819 */ /* 0x000fe20000011689 */
[----:B------:R-:W-:Y:S01]  /*1b80*/  IMAD.MOV.U32 R151, RZ, RZ, -0x800000 ;  /* 0xff800000ff977424 */ /* 0x000fe200078e00ff */
[----:B------:R-:W2:Y:S01]  /*1b90*/  LDC R26, c[0x0][0x268] ;  /* 0x00009a00ff1a7b82 */ /* 0x000ea20000000800 */
[----:B------:R-:W-:Y:S01]  /*1ba0*/  R2UR UR32, R7 ;  /* 0x00000000072072ca */ /* 0x000fe200000e0000 */
[----:B------:R-:W-:Y:S01]  /*1bb0*/  IMAD.MOV.U32 R149, RZ, RZ, RZ ;  /* 0x000000ffff957224 */ /* 0x000fe200078e00ff */
[----:B------:R-:W-:Y:S01]  /*1bc0*/  SHF.R.U32.HI R7, RZ, 0x2, R0 ;  /* 0x00000002ff077819 */ /* 0x000fe20000011600 */
[----:B------:R-:W-:Y:S01]  /*1bd0*/  IMAD.MOV.U32 R143, RZ, RZ, RZ ;  /* 0x000000ffff8f7224 */ /* 0x000fe200078e00ff */
[----:B------:R-:W-:Y:S01]  /*1be0*/  LOP3.LUT R163, R3, 0x6, RZ, 0xc0, !PT ;  /* 0x0000000603a37812 */ /* 0x000fe200078ec0ff */
[----:B------:R-:W-:Y:S01]  /*1bf0*/  IMAD.MOV.U32 R140, RZ, RZ, 0x3f800000 ;  /* 0x3f800000ff8c7424 */ /* 0x000fe200078e00ff */
[----:B------:R-:W-:Y:S01]  /*1c00*/  MOV R139, 0x3f800000 ;  /* 0x3f800000008b7802 */ /* 0x000fe20000000f00 */
[----:B0-----:R-:W-:Y:S01]  /*1c10*/  IMAD R134, R134, UR16, RZ ;  /* 0x0000001086867c24 */ /* 0x001fe2000f8e02ff */
[----:B------:R-:W-:Y:S01]  /*1c20*/  MOV R150, 0xff800000 ;  /* 0xff80000000967802 */ /* 0x000fe20000000f00 */
[----:B------:R-:W-:Y:S01]  /*1c30*/  IMAD.MOV.U32 R141, RZ, RZ, 0x3f800000 ;  /* 0x3f800000ff8d7424 */ /* 0x000fe200078e00ff */
[----:B------:R-:W-:Y:S01]  /*1c40*/  CS2R R56, SRZ ;  /* 0x0000000000387805 */ /* 0x000fe2000001ff00 */
[C---:B------:R-:W-:Y:S01]  /*1c50*/  IMAD.SHL.U32 R5, R134.reuse, 0x2, RZ ;  /* 0x0000000286057824 */ /* 0x040fe200078e00ff */
[----:B------:R-:W-:Y:S01]  /*1c60*/  CS2R R58, SRZ ;  /* 0x00000000003a7805 */ /* 0x000fe2000001ff00 */
[----:B------:R-:W-:Y:S01]  /*1c70*/  IMAD.HI R134, R134, 0x2, RZ ;  /* 0x0000000286867827 */ /* 0x000fe200078e02ff */
[----:B------:R-:W-:-:S02]  /*1c80*/  CS2R R60, SRZ ;  /* 0x00000000003c7805 */ /* 0x000fc4000001ff00 */
[----:B------:R-:W-:Y:S02]  /*1c90*/  CS2R R62, SRZ ;  /* 0x00000000003e7805 */ /* 0x000fe4000001ff00 */
[----:B------:R-:W-:Y:S01]  /*1ca0*/  IADD3 R19, P0, P1, R8, UR4, R5 ;  /* 0x0000000408137c10 */ /* 0x000fe2000f91e005 */
[----:B-1----:R-:W-:Y:S01]  /*1cb0*/  IMAD R132, R132, UR16, RZ ;  /* 0x0000001084847c24 */ /* 0x002fe2000f8e02ff */
[----:B------:R-:W-:Y:S01]  /*1cc0*/  SHF.R.U32.HI R8, RZ, 0x6, R0 ;  /* 0x00000006ff087819 */ /* 0x000fe20000011600 */
[----:B------:R-:W-:Y:S01]  /*1cd0*/  IMAD R10, R10, R133, RZ ;  /* 0x000000850a0a7224 */ /* 0x000fe200078e02ff */
[----:B------:R-:W-:Y:S01]  /*1ce0*/  CS2R R64, SRZ ;  /* 0x0000000000407805 */ /* 0x000fe2000001ff00 */
[----:B------:R-:W-:Y:S01]  /*1cf0*/  IMAD.SHL.U32 R5, R132, 0x2, RZ ;  /* 0x0000000284057824 */ /* 0x000fe200078e00ff */
[----:B------:R-:W-:Y:S01]  /*1d00*/  SGXT.U32 R8, R8, 0x2 ;  /* 0x000000020808781a */ /* 0x000fe20000000000 */
[----:B------:R-:W-:Y:S01]  /*1d10*/  IMAD.HI R9, R132, 0x2, RZ ;  /* 0x0000000284097827 */ /* 0x000fe200078e02ff */
[----:B------:R-:W-:-:S02]  /*1d20*/  SHF.L.U32 R12, R10, 0x1, RZ ;  /* 0x000000010a0c7819 */ /* 0x000fc400000006ff */
[----:B------:R-:W-:Y:S02]  /*1d30*/  CS2R R66, SRZ ;  /* 0x0000000000427805 */ /* 0x000fe4000001ff00 */
[----:B------:R-:W-:Y:S01]  /*1d40*/  CS2R R68, SRZ ;  /* 0x0000000000447805 */ /* 0x000fe2000001ff00 */
[----:B------:R-:W-:Y:S01]  /*1d50*/  IMAD R8, R8, R135, RZ ;  /* 0x0000008708087224 */ /* 0x000fe200078e02ff */
[----:B------:R-:W-:Y:S01]  /*1d60*/  IADD3 R28, P2, P3, R12, UR6, R5 ;  /* 0x000000060c1c7c10 */ /* 0x000fe2000fb5e005 */
[----:B------:R-:W-:Y:S01]  /*1d70*/  IMAD.HI R10, R10, 0x2, RZ ;  /* 0x000000020a0a7827 */ /* 0x000fe200078e02ff */
[----:B------:R-:W-:Y:S01]  /*1d80*/  SHF.R.U32.HI R5, RZ, 0x5, R0 ;  /* 0x00000005ff057819 */ /* 0x000fe20000011600 */
[----:B------:R-:W-:Y:S01]  /*1d90*/  UIADD3 UR6, UR17, 0x8000, URZ ;  /* 0x0000800011067890 */ /* 0x000fe2000fffe03f */
[----:B------:R-:W-:Y:S01]  /*1da0*/  SGXT.U32 R12, R7, 0x3 ;  /* 0x00000003070c781a */ /* 0x000fe20000000000 */
[----:B------:R-:W-:Y:S01]  /*1db0*/  IMAD.HI R7, R6, 0x2, RZ ;  /* 0x0000000206077827 */ /* 0x000fe200078e02ff */
[----:B------:R-:W-:Y:S01]  /*1dc0*/  SGXT.U32 R5, R5, 0x3 ;  /* 0x000000030505781a */ /* 0x000fe20000000000 */
[----:B------:R-:W-:Y:S01]  /*1dd0*/  USHF.R.U32.HI UR6, URZ, 0x4, UR6 ;  /* 0x000000043f067899 */ /* 0x000fe20008011606 */
[----:B------:R-:W-:Y:S01]  /*1de0*/  LOP3.LUT R132, R4, R11, R12, 0xfe, !PT ;  /* 0x0000000b04847212 */ /* 0x000fe200078efe0c */
[----:B------:R-:W-:Y:S01]  /*1df0*/  IMAD R6, R135, 0x4, R8 ;  /* 0x0000000487067824 */ /* 0x000fe200078e0208 */
[----:B------:R-:W-:Y:S01]  /*1e00*/  IADD3.X R13, R7, UR5, R134, P0, P1 ;  /* 0x00000005070d7c10 */ /* 0x000fe200087e2486 */
[----:B--2---:R-:W-:Y:S01]  /*1e10*/  IMAD R5, R5, R26, RZ ;  /* 0x0000001a05057224 */ /* 0x004fe200078e02ff */
[----:B------:R-:W-:Y:S01]  /*1e20*/  IADD3.X R30, R10, UR7, R9, P2, P3 ;  /* 0x000000070a1e7c10 */ /* 0x000fe200097e6409 */
[C---:B------:R-:W-:Y:S01]  /*1e30*/  IMAD R4, R135.reuse, 0x4, R6 ;  /* 0x0000000487047824 */ /* 0x040fe200078e0206 */
[-C--:B------:R-:W-:Y:S01]  /*1e40*/  LEA R128, P2, R6, R19.reuse, 0x1 ;  /* 0x0000001306807211 */ /* 0x080fe200078408ff */
[----:B------:R-:W-:Y:S01]  /*1e50*/  IMAD R7, R26, 0x8, R5 ;  /* 0x000000081a077824 */ /* 0x000fe200078e0205 */
[----:B------:R-:W-:Y:S01]  /*1e60*/  LEA R130, P1, R8, R19, 0x1 ;  /* 0x0000001308827211 */ /* 0x000fe200078208ff */
[----:B------:R-:W-:Y:S01]  /*1e70*/  USGXT.U32 UR6, UR6, 0xe ;  /* 0x0000000e0606789a */ /* 0x000fe20008000000 */
[C---:B------:R-:W-:Y:S01]  /*1e80*/  LEA R10, R135.reuse, R4, 0x2 ;  /* 0x00000004870a7211 */ /* 0x040fe200078e10ff */
[----:B------:R-:W-:Y:S01]  /*1e90*/  IMAD R9, R26, 0x8, R7 ;  /* 0x000000081a097824 */ /* 0x000fe200078e0207 */
[-C--:B------:R-:W-:Y:S01]  /*1ea0*/  LEA.HI.X.SX32 R129, R6, R13.reuse, 0x1, P2 ;  /* 0x0000000d06817211 */ /* 0x080fe200010f0eff */
[----:B------:R-:W-:Y:S01]  /*1eb0*/  UIADD3 UR10, UP0, UR6, 0x2, URZ ;  /* 0x00000002060a7890 */ /* 0x000fe2000ff1e03f */
[----:B------:R-:W-:Y:S01]  /*1ec0*/  LEA.HI.X.SX32 R131, R8, R13, 0x1, P1 ;  /* 0x0000000d08837211 */ /* 0x000fe200008f0eff */
[C---:B------:R-:W-:Y:S01]  /*1ed0*/  IMAD R12, R135.reuse, 0x4, R10 ;  /* 0x00000004870c7824 */ /* 0x040fe200078e020a */
[----:B------:R-:W-:Y:S01]  /*1ee0*/  LEA R11, R26, R9, 0x3 ;  /* 0x000000091a0b7211 */ /* 0x000fe200078e18ff */
[----:B------:R-:W-:Y:S01]  /*1ef0*/  UMOV UR5, URZ ;  /* 0x0000003f00057c82 */ /* 0x000fe20008000000 */
[-C--:B------:R-:W-:Y:S01]  /*1f00*/  LEA R124, P1, R4, R19.reuse, 0x1 ;  /* 0x00000013047c7211 */ /* 0x080fe200078208ff */
[----:B------:R-:W-:Y:S01]  /*1f10*/  IMAD R6, R135, 0x4, R12 ;  /* 0x0000000487067824 */ /* 0x000fe200078e020c */
[----:B------:R-:W-:Y:S01]  /*1f20*/  LEA R122, P2, R10, R19, 0x1 ;  /* 0x000000130a7a7211 */ /* 0x000fe200078408ff */
[----:B------:R-:W-:Y:S01]  /*1f30*/  IMAD R24, R26, 0x8, R11 ;  /* 0x000000081a187824 */ /* 0x000fe200078e020b */
[----:B------:R-:W-:Y:S01]  /*1f40*/  LEA R126, P0, R5, R28, 0x1 ;  /* 0x0000001c057e7211 */ /* 0x000fe200078008ff */
[C---:B------:R-:W-:Y:S01]  /*1f50*/  IMAD R8, R135.reuse, 0x4, R6 ;  /* 0x0000000487087824 */ /* 0x040fe200078e0206 */
[-C--:B------:R-:W-:Y:S01]  /*1f60*/  LEA.HI.X.SX32 R125, R4, R13.reuse, 0x1, P1 ;  /* 0x0000000d047d7211 */ /* 0x080fe200008f0eff */
[----:B------:R-:W-:Y:S01]  /*1f70*/  UIADD3.X UR11, UR5, 0x40000040, URZ, UP0, !UPT ;  /* 0x40000040050b7890 */ /* 0x000fe200087fe43f */
[----:B------:R-:W-:Y:S01]  /*1f80*/  LEA R25, R26, R24, 0x3 ;  /* 0x000000181a197211 */ /* 0x000fe200078e18ff */
[----:B------:R-:W-:Y:S01]  /*1f90*/  IMAD R4, R135, 0x4, R8 ;  /* 0x0000000487047824 */ /* 0x000fe200078e0208 */
[----:B------:R-:W-:Y:S01]  /*1fa0*/  LEA.HI.X.SX32 R123, R10, R13, 0x1, P2 ;  /* 0x0000000d0a7b7211 */ /* 0x000fe200010f0eff */
[----:B------:R-:W-:Y:S01]  /*1fb0*/  IMAD.MOV.U32 R142, RZ, RZ, -0x800000 ;  /* 0xff800000ff8e7424 */ /* 0x000fe200078e00ff */
[-C--:B------:R-:W-:Y:S01]  /*1fc0*/  LEA R120, P1, R12, R19.reuse, 0x1 ;  /* 0x000000130c787211 */ /* 0x080fe200078208ff */
[----:B------:R-:W-:Y:S01]  /*1fd0*/  IMAD.MOV.U32 R148, RZ, RZ, -0x800000 ;  /* 0xff800000ff947424 */ /* 0x000fe200078e00ff */
[----:B------:R-:W-:-:S02]  /*1fe0*/  LEA R22, P2, R6, R19, 0x1 ;  /* 0x0000001306167211 */ /* 0x000fc400078408ff */
[----:B------:R-:W-:Y:S02]  /*1ff0*/  CS2R R70, SRZ ;  /* 0x0000000000467805 */ /* 0x000fe4000001ff00 */
[----:B------:R-:W-:Y:S01]  /*2000*/  LEA.HI.X.SX32 R127, R5, R30, 0x1, P0 ;  /* 0x0000001e057f7211 */ /* 0x000fe200000f0eff */
[----:B------:R-:W-:Y:S01]  /*2010*/  IMAD R5, R26, 0x8, R25 ;  /* 0x000000081a057824 */ /* 0x000fe200078e0219 */
[-C--:B------:R-:W-:Y:S02]  /*2020*/  LEA R20, P3, R8, R19.reuse, 0x1 ;  /* 0x0000001308147211 */ /* 0x080fe400078608ff */
[----:B------:R-:W-:Y:S02]  /*2030*/  CS2R R72, SRZ ;  /* 0x0000000000487805 */ /* 0x000fe4000001ff00 */
[----:B------:R-:W-:Y:S01]  /*2040*/  LEA R18, P4, R4, R19, 0x1 ;  /* 0x0000001304127211 */ /* 0x000fe200078808ff */
[----:B------:R-:W-:Y:S01]  /*2050*/  IMAD R26, R26, 0x8, R5 ;  /* 0x000000081a1a7824 */ /* 0x000fe200078e0205 */
[----:B------:R-:W-:-:S02]  /*2060*/  LEA.HI.X.SX32 R121, R12, R13, 0x1, P1 ;  /* 0x0000000d0c797211 */ /* 0x000fc400008f0eff */
[----:B------:R-:W-:Y:S02]  /*2070*/  CS2R R74, SRZ ;  /* 0x00000000004a7805 */ /* 0x000fe4000001ff00 */
[----:B------:R-:W-:Y:S02]  /*2080*/  LEA.HI.X.SX32 R23, R6, R13, 0x1, P2 ;  /* 0x0000000d06177211 */ /* 0x000fe400010f0eff */
[----:B------:R-:W-:Y:S02]  /*2090*/  CS2R R76, SRZ ;  /* 0x00000000004c7805 */ /* 0x000fe4000001ff00 */
[-C--:B------:R-:W-:Y:S02]  /*20a0*/  LEA R12, P2, R11, R28.reuse, 0x1 ;  /* 0x0000001c0b0c7211 */ /* 0x080fe400078408ff */
[----:B------:R-:W-:Y:S02]  /*20b0*/  CS2R R78, SRZ ;  /* 0x00000000004e7805 */ /* 0x000fe4000001ff00 */
[----:B------:R-:W-:-:S02]  /*20c0*/  LEA R16, P1, R7, R28, 0x1 ;  /* 0x0000001c07107211 */ /* 0x000fc400078208ff */
[----:B------:R-:W-:Y:S02]  /*20d0*/  CS2R R80, SRZ ;  /* 0x0000000000507805 */ /* 0x000fe4000001ff00 */
[----:B------:R-:W-:Y:S02]  /*20e0*/  LEA R14, P0, R9, R28, 0x1 ;  /* 0x0000001c090e7211 */ /* 0x000fe400078008ff */
[----:B------:R-:W-:Y:S02]  /*20f0*/  CS2R R82, SRZ ;  /* 0x0000000000527805 */ /* 0x000fe4000001ff00 */
[-C--:B------:R-:W-:Y:S02]  /*2100*/  LEA.HI.X.SX32 R21, R8, R13.reuse, 0x1, P3 ;  /* 0x0000000d08157211 */ /* 0x080fe400018f0eff */
[----:B------:R-:W-:Y:S02]  /*2110*/  CS2R R84, SRZ ;  /* 0x0000000000547805 */ /* 0x000fe4000001ff00 */
[----:B------:R-:W-:-:S02]  /*2120*/  LEA.HI.X.SX32 R19, R4, R13, 0x1, P4 ;  /* 0x0000000d04137211 */ /* 0x000fc400020f0eff */
[----:B------:R-:W-:Y:S02]  /*2130*/  CS2R R86, SRZ ;  /* 0x0000000000567805 */ /* 0x000fe4000001ff00 */
[-C--:B------:R-:W-:Y:S02]  /*2140*/  LEA.HI.X.SX32 R13, R11, R30.reuse, 0x1, P2 ;  /* 0x0000001e0b0d7211 */ /* 0x080fe400010f0eff */
[----:B------:R-:W-:Y:S02]  /*2150*/  CS2R R32, SRZ ;  /* 0x0000000000207805 */ /* 0x000fe4000001ff00 */
[-C--:B------:R-:W-:Y:S02]  /*2160*/  LEA.HI.X.SX32 R17, R7, R30.reuse, 0x1, P1 ;  /* 0x0000001e07117211 */ /* 0x080fe400008f0eff */
[----:B------:R-:W-:Y:S02]  /*2170*/  CS2R R34, SRZ ;  /* 0x0000000000227805 */ /* 0x000fe4000001ff00 */
[----:B------:R-:W-:-:S02]  /*2180*/  LEA.HI.X.SX32 R15, R9, R30, 0x1, P0 ;  /* 0x0000001e090f7211 */ /* 0x000fc400000f0eff */
[----:B------:R-:W-:Y:S02]  /*2190*/  CS2R R36, SRZ ;  /* 0x0000000000247805 */ /* 0x000fe4000001ff00 */
[-C--:B------:R-:W-:Y:S02]  /*21a0*/  LEA R6, P2, R5, R28.reuse, 0x1 ;  /* 0x0000001c05067211 */ /* 0x080fe400078408ff */
        /* <DEDUP_REMOVED lines=13> */
[----:B------:R-:W-:Y:S02]  /*2280*/  LEA.HI.X.SX32 R5, R26, R30, 0x1, P3 ;  /* 0x0000001e1a057211 */ /* 0x000fe400018f0eff */
[----:B------:R-:W-:Y:S02]  /*2290*/  CS2R R26, SRZ ;  /* 0x00000000001a7805 */ /* 0x000fe4000001ff00 */
[----:B------:R-:W-:-:S02]  /*22a0*/  MOV R134, 0x3f800000 ;  /* 0x3f80000000867802 */ /* 0x000fc40000000f00 */
[----:B------:R-:W-:Y:S02]  /*22b0*/  CS2R R30, SRZ ;  /* 0x00000000001e7805 */ /* 0x000fe4000001ff00 */
[----:B------:R-:W-:Y:S02]  /*22c0*/  CS2R R48, SRZ ;  /* 0x0000000000307805 */ /* 0x000fe4000001ff00 */
[----:B------:R-:W-:Y:S02]  /*22d0*/  CS2R R50, SRZ ;  /* 0x0000000000327805 */ /* 0x000fe4000001ff00 */
[----:B------:R-:W-:Y:S01]  /*22e0*/  CS2R R52, SRZ ;  /* 0x0000000000347805 */ /* 0x000fe2000001ff00 */
[----:B------:R-:W-:Y:S01]  /*22f0*/  UMOV UR7, URZ ;  /* 0x0000003f00077c82 */ /* 0x000fe20008000000 */
[----:B------:R-:W-:Y:S02]  /*2300*/  CS2R R54, SRZ ;  /* 0x0000000000367805 */ /* 0x000fe4000001ff00 */
[----:B------:R-:W-:Y:S01]  /*2310*/  LOP3.LUT R147, R138, 0x40, RZ, 0x3c, !PT ;  /* 0x000000408a937812 */ /* 0x000fe200078e3cff */
[----:B------:R-:W-:Y:S01]  /*2320*/  UIADD3.64 UR18, UR6, -UR8, URZ ;  /* 0x8000000806127297 */ /* 0x000fe2000fffe03f */
[C---:B------:R-:W-:Y:S01]  /*2330*/  LOP3.LUT R146, R132.reuse, 0x88, RZ, 0xfc, !PT ;  /* 0x0000008884927812 */ /* 0x040fe200078efcff */
[----:B------:R-:W-:Y:S01]  /*2340*/  UMOV UR4, URZ ;  /* 0x0000003f00047c82 */ /* 0x000fe20008000000 */
[C---:B------:R-:W-:Y:S01]  /*2350*/  LOP3.LUT R145, R132.reuse, 0x80, RZ, 0xfc, !PT ;  /* 0x0000008084917812 */ /* 0x040fe200078efcff */
[----:B------:R-:W-:Y:S01]  /*2360*/  UIADD3.64 UR26, UR10, 0x2, URZ ;  /* 0x000000020a1a7897 */ /* 0x000fe2000fffe03f */
[----:B------:R-:W-:Y:S01]  /*2370*/  LOP3.LUT R144, R132, 0x8, RZ, 0xfc, !PT ;  /* 0x0000000884907812 */ /* 0x000fe200078efcff */
[----:B------:R-:W-:Y:S01]  /*2380*/  UIADD3.64 UR22, UR10, 0x4, URZ ;  /* 0x000000040a167897 */ /* 0x000fe2000fffe03f */
[----:B------:R-:W-:Y:S01]  /*2390*/  ULDC UR7, c[0x0][0x238] ;  /* 0x00008e0000077ab9 */ /* 0x000fe20000000800 */
[----:B------:R-:W-:Y:S01]  /*23a0*/  UMOV UR14, UR6 ;  /* 0x00000006000e7c82 */ /* 0x000fe20008000000 */
[----:B------:R-:W-:Y:S01]  /*23b0*/  UMOV UR15, 0x40000040 ;  /* 0x40000040000f7882 */ /* 0x000fe20000000000 */
[----:B------:R-:W-:Y:S01]  /*23c0*/  UMOV UR30, UR6 ;  /* 0x00000006001e7c82 */ /* 0x000fe20008000000 */
[----:B------:R-:W-:-:S07]  /*23d0*/  UMOV UR31, 0x80000020 ;  /* 0x80000020001f7882 */ /* 0x000fce0000000000 */
.L_x_1:
[----:B------:R-:W-:-:S04]  /*23e0*/  IMAD.WIDE R96, R149, 0x2, R120 ;  /* 0x0000000295607825 */ /* 0x000fc800078e0278 */
[C---:B------:R-:W-:Y:S02]  /*23f0*/  IMAD.WIDE R100, R149.reuse, 0x2, R20 ;  /* 0x0000000295647825 */ /* 0x040fe400078e0214 */
[----:B------:R-:W2:Y:S02]  /*2400*/  LDG.E.U16 R97, desc[UR28][R96.64] ;  /* 0x0000001c60617981 */ /* 0x000ea4000c1e1500 */
[C---:B------:R-:W-:Y:S02]  /*2410*/  IMAD.WIDE R88, R149.reuse, 0x2, R130 ;  /* 0x0000000295587825 */ /* 0x040fe400078e0282 */
[----:B------:R-:W3:Y:S02]  /*2420*/  LDG.E.U16 R101, desc[UR28][R100.64] ;  /* 0x0000001c64657981 */ /* 0x000ee4000c1e1500 */
[C---:B------:R-:W-:Y:S02]  /*2430*/  IMAD.WIDE R92, R149.reuse, 0x2, R124 ;  /* 0x00000002955c7825 */ /* 0x040fe400078e027c */
[----:B------:R0:W4:Y:S02]  /*2440*/  LDG.E.U16 R105, desc[UR28][R88.64] ;  /* 0x0000001c58697981 */ /* 0x000124000c1e1500 */
[----:B------:R-:W-:-:S02]  /*2450*/  IMAD.WIDE R94, R149, 0x2, R122 ;  /* 0x00000002955e7825 */ /* 0x000fc400078e027a */
[----:B------:R-:W5:Y:S02]  /*2460*/  LDG.E.U16 R107, desc[UR28][R92.64] ;  /* 0x0000001c5c6b7981 */ /* 0x000f64000c1e1500 */
[C---:B------:R-:W-:Y:S02]  /*2470*/  IMAD.WIDE R98, R149.reuse, 0x2, R22 ;  /* 0x0000000295627825 */ /* 0x040fe400078e0216 */
[----:B------:R-:W5:Y:S02]  /*2480*/  LDG.E.U16 R94, desc[UR28][R94.64] ;  /* 0x0000001c5e5e7981 */ /* 0x000f64000c1e1500 */
[C---:B------:R-:W-:Y:S02]  /*2490*/  IMAD.WIDE R102, R149.reuse, 0x2, R18 ;  /* 0x0000000295667825 */ /* 0x040fe400078e0212 */
[----:B------:R-:W5:Y:S02]  /*24a0*/  LDG.E.U16 R98, desc[UR28][R98.64] ;  /* 0x0000001c62627981 */ /* 0x000f64000c1e1500 */
[----:B------:R-:W-:-:S02]  /*24b0*/  IMAD.WIDE R90, R149, 0x2, R128 ;  /* 0x00000002955a7825 */ /* 0x000fc400078e0280 */
[----:B------:R-:W5:Y:S04]  /*24c0*/  LDG.E.U16 R102, desc[UR28][R102.64] ;  /* 0x0000001c66667981 */ /* 0x000f68000c1e1500 */
[----:B------:R1:W5:Y:S01]  /*24d0*/  LDG.E.U16 R104, desc[UR28][R90.64] ;  /* 0x0000001c5a687981 */ /* 0x000362000c1e1500 */
[----:B------:R-:W-:Y:S01]  /*24e0*/  BAR.SYNC.DEFER_BLOCKING 0x0 ;  /* 0x0000000000007b1d */ /* 0x000fe20000010000 */
[----:B------:R-:W-:-:S04]  /*24f0*/  USHF.L.U32 UR6, UR32, 0x7, URZ ;  /* 0x0000000720067899 */ /* 0x000fc8000800063f */
[----:B------:R-:W-:Y:S01]  /*2500*/  ULOP3.LUT UR6, UR6, 0x200, URZ, 0xc0, !UPT ;  /* 0x0000020006067892 */ /* 0x000fe2000f8ec03f */
[----:B0-----:R-:W-:-:S03]  /*2510*/  IMAD.WIDE R88, R143, 0x2, R126 ;  /* 0x000000028f587825 */ /* 0x001fc600078e027e */
[----:B------:R-:W-:Y:S01]  /*2520*/  ULEA.HI UR6, UR17, UR6, URZ, 0x1c ;  /* 0x0000000611067291 */ /* 0x000fe2000f8fe03f */
[----:B-1----:R-:W-:-:S04]  /*2530*/  IMAD.WIDE R90, R143, 0x2, R16 ;  /* 0x000000028f5a7825 */ /* 0x002fc800078e0210 */
[----:B------:R-:W-:Y:S01]  /*2540*/  IMAD.WIDE R92, R143, 0x2, R14 ;  /* 0x000000028f5c7825 */ /* 0x000fe200078e020e */
[----:B------:R-:W-:Y:S01]  /*2550*/  ULOP3.LUT UR12, UR6, 0x3fff, URZ, 0xc0, !UPT ;  /* 0x00003fff060c7892 */ /* 0x000fe2000f8ec03f */
[----:B------:R-:W-:-:S03]  /*2560*/  UMOV UR13, 0x40000040 ;  /* 0x40000040000d7882 */ /* 0x000fc60000000000 */
[----:B------:R-:W-:Y:S01]  /*2570*/  UIADD3 UR8, UP0, UR12, 0x80, URZ ;  /* 0x000000800c087890 */ /* 0x000fe2000ff1e03f */
[----:B------:R-:W-:-:S03]  /*2580*/  UMOV UR6, URZ ;  /* 0x0000003f00067c82 */ /* 0x000fc60008000000 */
[----:B------:R-:W-:-:S04]  /*2590*/  UIADD3.X UR9, UR6, 0x40000040, URZ, UP0, !UPT ;  /* 0x4000004006097890 */ /* 0x000fc800087fe43f */
[----:B------:R-:W-:Y:S01]  /*25a0*/  UIADD3.64 UR24, UR8, 0x80, URZ ;  /* 0x0000008008187897 */ /* 0x000fe2000fffe03f */
[----:B------:R-:W-:Y:S01]  /*25b0*/  IMAD.WIDE R158, R143, 0x2, R12 ;  /* 0x000000028f9e7825 */ /* 0x000fe200078e020c */
[----:B------:R-:W-:Y:S01]  /*25c0*/  UIADD3.64 UR20, UR8, 0x100, URZ ;  /* 0x0000010008147897 */ /* 0x000fe2000fffe03f */
[----:B--2---:R-:W-:Y:S04]  /*25d0*/  STS.U16 [R138+UR17+0x8800], R97 ;  /* 0x008800618a007988 */ /* 0x004fe80008000411 */
[----:B---3--:R-:W-:Y:S04]  /*25e0*/  STS.U16 [R138+UR17+0x8c00], R101 ;  /* 0x008c00658a007988 */ /* 0x008fe80008000411 */
[----:B----4-:R-:W-:Y:S04]  /*25f0*/  STS.U16 [R138+UR17+0x8000], R105 ;  /* 0x008000698a007988 */ /* 0x010fe80008000411 */
[----:B-----5:R-:W-:Y:S04]  /*2600*/  STS.U16 [R138+UR17+0x8400], R107 ;  /* 0x0084006b8a007988 */ /* 0x020fe80008000411 */
[----:B------:R-:W-:Y:S04]  /*2610*/  STS.U16 [R147+UR17+0x8600], R94 ;  /* 0x0086005e93007988 */ /* 0x000fe80008000411 */
[----:B------:R-:W-:Y:S04]  /*2620*/  STS.U16 [R147+UR17+0x8a00], R98 ;  /* 0x008a006293007988 */ /* 0x000fe80008000411 */
[----:B------:R-:W-:Y:S04]  /*2630*/  STS.U16 [R147+UR17+0x8e00], R102 ;  /* 0x008e006693007988 */ /* 0x000fe80008000411 */
[----:B------:R0:W-:Y:S01]  /*2640*/  STS.U16 [R147+UR17+0x8200], R104 ;  /* 0x0082006893007988 */ /* 0x0001e20008000411 */
[----:B------:R1:W-:Y:S06]  /*2650*/  MEMBAR.ALL.CTA ;  /* 0x0000000000007992 */ /* 0x0003ec0000008000 */
[----:B-1----:R-:W1:Y:S02]  /*2660*/  FENCE.VIEW.ASYNC.S ;  /* 0x00000000000073c6 */ /* 0x002e640000000000 */
[----:B-1----:R-:W-:Y:S06]  /*2670*/  BAR.SYNC.DEFER_BLOCKING 0x0 ;  /* 0x0000000000007b1d */ /* 0x002fec0000010000 */
[----:B------:R-:W2:Y:S04]  /*2680*/  LDG.E.U16 R165, desc[UR28][R88.64] ;  /* 0x0000001c58a57981 */ /* 0x000ea8000c1e1500 */
[----:B------:R-:W3:Y:S04]  /*2690*/  LDG.E.U16 R167, desc[UR28][R90.64] ;  /* 0x0000001c5aa77981 */ /* 0x000ee8000c1e1500 */
[----:B------:R0:W4:Y:S04]  /*26a0*/  LDG.E.U16 R169, desc[UR28][R92.64] ;  /* 0x0000001c5ca97981 */ /* 0x000128000c1e1500 */
[----:B------:R-:W5:Y:S01]  /*26b0*/  LDG.E.U16 R159, desc[UR28][R158.64] ;  /* 0x0000001c9e9f7981 */ /* 0x000f62000c1e1500 */
[----:B0-----:R-:W-:-:S06]  /*26c0*/  WARPGROUP.ARRIVE ;  /* 0x00000000000079c5 */ /* 0x001fcc0000000000 */
[----:B------:R-:W-:Y:S04]  /*26d0*/  HGMMA.64x32x16.F32 R104, gdesc[UR12].tnspA, RZ, !UPT ;  /* 0x206000000c6879f0 */ /* 0x000fe8000c7008ff */
[----:B------:R-:W-:Y:S01]  /*26e0*/  HGMMA.64x32x16.F32 R104, gdesc[UR8].tnspA, R104 ;  /* 0x20600000086879f0 */ /* 0x000fe20008700868 */
[----:B------:R-:W-:-:S03]  /*26f0*/  UIADD3.64 UR12, UR8, 0x380, URZ ;  /* 0x00000380080c7897 */ /* 0x000fc6000fffe03f */
[----:B------:R-:W-:Y:S01]  /*2700*/  HGMMA.64x32x16.F32 R104, gdesc[UR24].tnspA, R104 ;  /* 0x20600000186879f0 */ /* 0x000fe20008700868 */
[----:B------:R-:W-:-:S03]  /*2710*/  UIADD3.64 UR36, UR8, 0x400, URZ ;  /* 0x0000040008247897 */ /* 0x000fc6000fffe03f */
[----:B------:R-:W-:Y:S04]  /*2720*/  HGMMA.64x32x16.F32 R104, gdesc[UR20].tnspA, R104 ;  /* 0x20600000146879f0 */ /* 0x000fe80008700868 */
[----:B------:R-:W-:Y:S01]  /*2730*/  HGMMA.64x32x16.F32 R88, gdesc[UR12].tnspA, RZ, !UPT ;  /* 0x206000000c5879f0 */ /* 0x000fe2000c7008ff */
[----:B------:R-:W-:Y:S01]  /*2740*/  UMOV UR38, UR10 ;  /* 0x0000000a00267c82 */ /* 0x000fe20008000000 */
[----:B------:R-:W-:Y:S01]  /*2750*/  UMOV UR39, UR11 ;  /* 0x0000000b00277c82 */ /* 0x000fe20008000000 */
[----:B------:R-:W-:-:S06]  /*2760*/  IMAD.WIDE R160, R143, 0x2, R10 ;  /* 0x000000028fa07825 */ /* 0x000fcc00078e020a */
[----:B------:R-:W4:Y:S01]  /*2770*/  LDG.E.U16 R161, desc[UR28][R160.64] ;  /* 0x0000001ca0a17981 */ /* 0x000f22000c1e1500 */
[----:B------:R-:W-:Y:S01]  /*2780*/  HGMMA.64x32x16.F32 R88, gdesc[UR36].tnspA, R88 ;  /* 0x20600000245879f0 */ /* 0x000fe20008700858 */
[----:B------:R-:W-:Y:S02]  /*2790*/  UIADD3.64 UR24, UR8, 0x480, URZ ;  /* 0x0000048008187897 */ /* 0x000fe4000fffe03f */
[----:B------:R-:W-:-:S07]  /*27a0*/  UIADD3.64 UR20, UR8, 0x500, URZ ;  /* 0x0000050008147897 */ /* 0x000fce000fffe03f */
[----:B------:R-:W-:Y:S01]  /*27b0*/  HGMMA.64x32x16.F32 R88, gdesc[UR24].tnspA, R88 ;  /* 0x20600000185879f0 */ /* 0x000fe20008700858 */
[----:B------:R-:W-:-:S04]  /*27c0*/  IMAD.WIDE R156, R143, 0x2, R8 ;  /* 0x000000028f9c7825 */ /* 0x000fc800078e0208 */
[C---:B------:R-:W-:Y:S02]  /*27d0*/  IMAD.WIDE R152, R143.reuse, 0x2, R6 ;  /* 0x000000028f987825 */ /* 0x040fe400078e0206 */
[----:B------:R-:W4:Y:S02]  /*27e0*/  LDG.E.U16 R157, desc[UR28][R156.64] ;  /* 0x0000001c9c9d7981 */ /* 0x000f24000c1e1500 */
[----:B------:R-:W-:Y:S02]  /*27f0*/  IMAD.WIDE R154, R143, 0x2, R4 ;  /* 0x000000028f9a7825 */ /* 0x000fe400078e0204 */
[----:B------:R-:W4:Y:S04]  /*2800*/  LDG.E.U16 R153, desc[UR28][R152.64] ;  /* 0x0000001c98997981 */ /* 0x000f28000c1e1500 */
[----:B------:R0:W4:Y:S01]  /*2810*/  LDG.E.U16 R155, desc[UR28][R154.64] ;  /* 0x0000001c9a9b7981 */ /* 0x000122000c1e1500 */
[----:B------:R-:W-:Y:S01]  /*2820*/  HGMMA.64x32x16.F32 R88, gdesc[UR20].tnspA, R88, gsb0 ;  /* 0x20600000145879f0 */ /* 0x000fe20008000858 */
[----:B------:R-:W-:-:S04]  /*2830*/  IADD3 R179, P0, R163, UR4, RZ ;  /* 0x00000004a3b37c10 */ /* 0x000fc8000ff1e0ff */
[----:B------:R-:W-:Y:S02]  /*2840*/  IADD3 R171, P4, R179, 0x9, RZ ;  /* 0x00000009b3ab7810 */ /* 0x000fe40007f9e0ff */
[----:B0-----:R-:W-:Y:S02]  /*2850*/  IADD3.X R154, RZ, UR5, RZ, P0, !PT ;  /* 0x00000005ff9a7c10 */ /* 0x001fe400087fe4ff */
[----:B------:R-:W-:-:S03]  /*2860*/  ISETP.GT.U32.AND P2, PT, R171, R132, PT ;  /* 0x00000084ab00720c */ /* 0x000fc60003f44070 */
[----:B------:R-:W-:Y:S01]  /*2870*/  IMAD.X R152, RZ, RZ, R154, P4 ;  /* 0x000000ffff987224 */ /* 0x000fe200020e069a */
[----:B------:R-:W-:-:S04]  /*2880*/  ISETP.GT.U32.AND P1, PT, R171, R144, PT ;  /* 0x00000090ab00720c */ /* 0x000fc80003f24070 */
[C---:B------:R-:W-:Y:S02]  /*2890*/  ISETP.GT.U32.AND.EX P2, PT, R152.reuse, RZ, PT, P2 ;  /* 0x000000ff9800720c */ /* 0x040fe40003f44120 */
[----:B------:R-:W-:Y:S02]  /*28a0*/  ISETP.GT.U32.AND.EX P1, PT, R152, RZ, PT, P1 ;  /* 0x000000ff9800720c */ /* 0x000fe40003f24110 */
[----:B------:R-:W-:Y:S01]  /*28b0*/  ISETP.GT.U32.AND P6, PT, R171, R145, PT ;  /* 0x00000091ab00720c */ /* 0x000fe20003fc4070 */
[----:B------:R-:W-:Y:S02]  /*28c0*/  WARPGROUP.DEPBAR.LE gsb0, 0x0 ;  /* 0x00008000000079c5 */ /* 0x000fe40000010000 */
[----:B------:R-:W-:Y:S01]  /*28d0*/  BAR.SYNC.DEFER_BLOCKING 0x0 ;  /* 0x0000000000007b1d */ /* 0x000fe20000010000 */
[----:B------:R-:W-:Y:S01]  /*28e0*/  FMUL R109, R109, UR7 ;  /* 0x000000076d6d7c20 */ /* 0x000fe20008400000 */
[----:B------:R-:W-:Y:S01]  /*28f0*/  FMUL R111, R111, UR7 ;  /* 0x000000076f6f7c20 */ /* 0x000fe20008400000 */
[----:B------:R-:W-:Y:S01]  /*2900*/  FMUL R112, R112, UR7 ;  /* 0x0000000770707c20 */ /* 0x000fe20008400000 */
[----:B------:R-:W-:Y:S01]  /*2910*/  FMUL R93, R93, UR7 ;  /* 0x000000075d5d7c20 */ /* 0x000fe20008400000 */
[----:B------:R-:W-:-:S02]  /*2920*/  ISETP.GT.U32.AND.EX P6, PT, R152, RZ, PT, P6 ;  /* 0x000000ff9800720c */ /* 0x000fc40003fc4160 */
[----:B------:R-:W-:Y:S02]  /*2930*/  FSEL R111, R111, -INF , !P1 ;  /* 0xff8000006f6f7808 */ /* 0x000fe40004800000 */
[----:B------:R-:W-:Y:S01]  /*2940*/  ISETP.GT.U32.AND P3, PT, R171, R146, PT ;  /* 0x00000092ab00720c */ /* 0x000fe20003f64070 */
[----:B--2---:R0:W-:Y:S04]  /*2950*/  STS.U16 [R138+UR17+0x8000], R165 ;  /* 0x008000a58a007988 */ /* 0x0041e80008000411 */
[----:B---3--:R1:W-:Y:S01]  /*2960*/  STS.U16 [R138+UR17+0x8200], R167 ;  /* 0x008200a78a007988 */ /* 0x0083e20008000411 */
[----:B0-----:R-:W-:Y:S02]  /*2970*/  IADD3 R165, P4, R179, 0x10, RZ ;  /* 0x00000010b3a57810 */ /* 0x001fe40007f9e0ff */
[----:B-1----:R-:W-:-:S03]  /*2980*/  FSEL R167, R109, -INF , !P2 ;  /* 0xff8000006da77808 */ /* 0x002fc60005000000 */
[----:B------:R-:W-:Y:S01]  /*2990*/  IMAD.X R109, RZ, RZ, R154, P4 ;  /* 0x000000ffff6d7224 */ /* 0x000fe200020e069a */
[C---:B------:R-:W-:Y:S02]  /*29a0*/  ISETP.GT.U32.AND P5, PT, R165.reuse, R132, PT ;  /* 0x00000084a500720c */ /* 0x040fe40003fa4070 */
[C---:B------:R-:W-:Y:S02]  /*29b0*/  ISETP.GT.U32.AND P0, PT, R165.reuse, R144, PT ;  /* 0x00000090a500720c */ /* 0x040fe40003f04070 */
[C---:B------:R-:W-:Y:S02]  /*29c0*/  ISETP.GT.U32.AND P4, PT, R165.reuse, R145, PT ;  /* 0x00000091a500720c */ /* 0x040fe40003f84070 */
[----:B------:R-:W-:Y:S01]  /*29d0*/  ISETP.GT.U32.AND P2, PT, R165, R146, PT ;  /* 0x00000092a500720c */ /* 0x000fe20003f44070 */
[----:B-----5:R0:W-:Y:S01]  /*29e0*/  STS.U16 [R138+UR17+0x8600], R159 ;  /* 0x0086009f8a007988 */ /* 0x0201e20008000411 */
[C---:B------:R-:W-:Y:S02]  /*29f0*/  ISETP.GT.U32.AND.EX P5, PT, R109.reuse, RZ, PT, P5 ;  /* 0x000000ff6d00720c */ /* 0x040fe40003fa4150 */
[----:B------:R-:W-:-:S02]  /*2a00*/  ISETP.GT.U32.AND.EX P0, PT, R109, RZ, PT, P0 ;  /* 0x000000ff6d00720c */ /* 0x000fc40003f04100 */
[C---:B------:R-:W-:Y:S02]  /*2a10*/  ISETP.GT.U32.AND.EX P4, PT, R109.reuse, RZ, PT, P4 ;  /* 0x000000ff6d00720c */ /* 0x040fe40003f84140 */
[----:B------:R-:W-:Y:S01]  /*2a20*/  ISETP.GT.U32.AND.EX P2, PT, R109, RZ, PT, P2 ;  /* 0x000000ff6d00720c */ /* 0x000fe20003f44120 */
[----:B------:R-:W-:Y:S01]  /*2a30*/  FMUL R109, R114, UR7 ;  /* 0x00000007726d7c20 */ /* 0x000fe20008400000 */
[----:B0-----:R-:W-:Y:S02]  /*2a40*/  IADD3 R159, P1, R179, 0x11, RZ ;  /* 0x00000011b39f7810 */ /* 0x001fe40007f3e0ff */
[----:B------:R-:W-:Y:S01]  /*2a50*/  FSEL R171, R112, -INF , !P5 ;  /* 0xff80000070ab7808 */ /* 0x000fe20006800000 */
[----:B------:R-:W-:Y:S01]  /*2a60*/  FMUL R96, R96, UR7 ;  /* 0x0000000760607c20 */ /* 0x000fe20008400000 */
[----:B------:R-:W-:Y:S02]  /*2a70*/  FSEL R93, R93, -INF , !P6 ;  /* 0xff8000005d5d7808 */ /* 0x000fe40007000000 */
[----:B------:R-:W-:-:S02]  /*2a80*/  FSEL R109, R109, -INF , !P0 ;  /* 0xff8000006d6d7808 */ /* 0x000fc40004000000 */
[----:B------:R-:W-:Y:S02]  /*2a90*/  IADD3.X R112, RZ, R154, RZ, P1, !PT ;  /* 0x0000009aff707210 */ /* 0x000fe40000ffe4ff */
[C---:B------:R-:W-:Y:S02]  /*2aa0*/  ISETP.GT.U32.AND P6, PT, R159.reuse, R132, PT ;  /* 0x000000849f00720c */ /* 0x040fe40003fc4070 */
[C---:B------:R-:W-:Y:S02]  /*2ab0*/  ISETP.GT.U32.AND P5, PT, R159.reuse, R144, PT ;  /* 0x000000909f00720c */ /* 0x040fe40003fa4070 */
[C---:B------:R-:W-:Y:S02]  /*2ac0*/  ISETP.GT.U32.AND P0, PT, R159.reuse, R145, PT ;  /* 0x000000919f00720c */ /* 0x040fe40003f04070 */
[----:B------:R-:W-:Y:S01]  /*2ad0*/  ISETP.GT.U32.AND P1, PT, R159, R146, PT ;  /* 0x000000929f00720c */ /* 0x000fe20003f24070 */
[----:B------:R-:W-:Y:S01]  /*2ae0*/  FMUL R113, R113, UR7 ;  /* 0x0000000771717c20 */ /* 0x000fe20008400000 */
[----:B------:R-:W-:-:S02]  /*2af0*/  ISETP.GT.U32.AND.EX P6, PT, R112, RZ, PT, P6 ;  /* 0x000000ff7000720c */ /* 0x000fc40003fc4160 */
[C---:B------:R-:W-:Y:S02]  /*2b00*/  ISETP.GT.U32.AND.EX P5, PT, R112.reuse, RZ, PT, P5 ;  /* 0x000000ff7000720c */ /* 0x040fe40003fa4150 */
[C---:B------:R-:W-:Y:S02]  /*2b10*/  ISETP.GT.U32.AND.EX P0, PT, R112.reuse, RZ, PT, P0 ;  /* 0x000000ff7000720c */ /* 0x040fe40003f04100 */
[----:B------:R-:W-:Y:S01]  /*2b20*/  ISETP.GT.U32.AND.EX P1, PT, R112, RZ, PT, P1 ;  /* 0x000000ff7000720c */ /* 0x000fe20003f24110 */
[----:B------:R-:W-:Y:S01]  /*2b30*/  FMUL R112, R115, UR7 ;  /* 0x0000000773707c20 */ /* 0x000fe20008400000 */
[----:B------:R-:W-:Y:S02]  /*2b40*/  FSEL R96, R96, -INF , !P4 ;  /* 0xff80000060607808 */ /* 0x000fe40006000000 */
[----:B------:R-:W-:Y:S01]  /*2b50*/  IADD3 R115, P4, R179, 0x18, RZ ;  /* 0x00000018b3737810 */ /* 0x000fe20007f9e0ff */
[----:B------:R-:W-:Y:S01]  /*2b60*/  FMUL R97, R97, UR7 ;  /* 0x0000000761617c20 */ /* 0x000fe20008400000 */
[----:B------:R-:W-:-:S02]  /*2b70*/  FSEL R173, R113, -INF , !P6 ;  /* 0xff80000071ad7808 */ /* 0x000fc40007000000 */
[----:B------:R-:W-:Y:S01]  /*2b80*/  ISETP.GT.U32.AND P6, PT, R115, R132, PT ;  /* 0x000000847300720c */ /* 0x000fe20003fc4070 */
[----:B------:R-:W-:Y:S01]  /*2b90*/  IMAD.X R113, RZ, RZ, R154, P4 ;  /* 0x000000ffff717224 */ /* 0x000fe200020e069a */
[----:B------:R-:W-:Y:S01]  /*2ba0*/  FSEL R112, R112, -INF , !P5 ;  /* 0xff80000070707808 */ /* 0x000fe20006800000 */
[----:B------:R-:W-:Y:S01]  /*2bb0*/  FMUL R116, R116, UR7 ;  /* 0x0000000774747c20 */ /* 0x000fe20008400000 */
[----:B------:R-:W-:Y:S02]  /*2bc0*/  FSEL R97, R97, -INF , !P0 ;  /* 0xff80000061617808 */ /* 0x000fe40004000000 */
[C---:B------:R-:W-:Y:S02]  /*2bd0*/  ISETP.GT.U32.AND P5, PT, R115.reuse, R144, PT ;  /* 0x000000907300720c */ /* 0x040fe40003fa4070 */
[C---:B------:R-:W-:Y:S02]  /*2be0*/  ISETP.GT.U32.AND P4, PT, R115.reuse, R145, PT ;  /* 0x000000917300720c */ /* 0x040fe40003f84070 */
[----:B------:R-:W-:-:S02]  /*2bf0*/  ISETP.GT.U32.AND P0, PT, R115, R146, PT ;  /* 0x000000927300720c */ /* 0x000fc40003f04070 */
[C---:B------:R-:W-:Y:S01]  /*2c00*/  ISETP.GT.U32.AND.EX P6, PT, R113.reuse, RZ, PT, P6 ;  /* 0x000000ff7100720c */ /* 0x040fe20003fc4160 */
[----:B------:R-:W-:Y:S01]  /*2c10*/  FMUL R100, R100, UR7 ;  /* 0x0000000764647c20 */ /* 0x000fe20008400000 */
[C---:B------:R-:W-:Y:S02]  /*2c20*/  ISETP.GT.U32.AND.EX P5, PT, R113.reuse, RZ, PT, P5 ;  /* 0x000000ff7100720c */ /* 0x040fe40003fa4150 */
[C---:B------:R-:W-:Y:S02]  /*2c30*/  ISETP.GT.U32.AND.EX P4, PT, R113.reuse, RZ, PT, P4 ;  /* 0x000000ff7100720c */ /* 0x040fe40003f84140 */
[----:B------:R-:W-:Y:S01]  /*2c40*/  ISETP.GT.U32.AND.EX P0, PT, R113, RZ, PT, P0 ;  /* 0x000000ff7100720c */ /* 0x000fe20003f04100 */
[----:B------:R-:W-:Y:S01]  /*2c50*/  FMUL R113, R118, UR7 ;  /* 0x0000000776717c20 */ /* 0x000fe20008400000 */
[----:B------:R-:W-:Y:S02]  /*2c60*/  FSEL R175, R116, -INF , !P6 ;  /* 0xff80000074af7808 */ /* 0x000fe40007000000 */
[----:B------:R-:W-:-:S02]  /*2c70*/  IADD3 R115, P6, R179, 0x8, RZ ;  /* 0x00000008b3737810 */ /* 0x000fc40007fde0ff */
[----:B------:R-:W-:Y:S02]  /*2c80*/  FSEL R113, R113, -INF , !P5 ;  /* 0xff80000071717808 */ /* 0x000fe40006800000 */
[----:B------:R-:W-:Y:S01]  /*2c90*/  FSEL R100, R100, -INF , !P4 ;  /* 0xff80000064647808 */ /* 0x000fe20006000000 */
[----:B------:R-:W-:Y:S01]  /*2ca0*/  IMAD.X R114, RZ, RZ, R154, P6 ;  /* 0x000000ffff727224 */ /* 0x000fe200030e069a */
[C---:B------:R-:W-:Y:S02]  /*2cb0*/  ISETP.GT.U32.AND P5, PT, R115.reuse, R132, PT ;  /* 0x000000847300720c */ /* 0x040fe40003fa4070 */
[----:B------:R-:W-:Y:S01]  /*2cc0*/  ISETP.GT.U32.AND P4, PT, R115, R145, PT ;  /* 0x000000917300720c */ /* 0x000fe20003f84070 */
[----:B------:R-:W-:Y:S01]  /*2cd0*/  FMUL R108, R108, UR7 ;  /* 0x000000076c6c7c20 */ /* 0x000fe20008400000 */
[----:B------:R-:W-:Y:S01]  /*2ce0*/  FMUL R92, R92, UR7 ;  /* 0x000000075c5c7c20 */ /* 0x000fe20008400000 */
[C---:B------:R-:W-:Y:S02]  /*2cf0*/  ISETP.GT.U32.AND.EX P5, PT, R114.reuse, RZ, PT, P5 ;  /* 0x000000ff7200720c */ /* 0x040fe40003fa4150 */
[----:B------:R-:W-:-:S02]  /*2d00*/  ISETP.GT.U32.AND.EX P4, PT, R114, RZ, PT, P4 ;  /* 0x000000ff7200720c */ /* 0x000fc40003f84140 */
[----:B------:R-:W-:Y:S02]  /*2d10*/  FSEL R165, R108, -INF , !P5 ;  /* 0xff8000006ca57808 */ /* 0x000fe40006800000 */
[----:B------:R-:W-:Y:S02]  /*2d20*/  FSEL R92, R92, -INF , !P4 ;  /* 0xff8000005c5c7808 */ /* 0x000fe40006000000 */
[CC--:B------:R-:W-:Y:S02]  /*2d30*/  ISETP.GT.U32.AND P5, PT, R179.reuse, R132.reuse, PT ;  /* 0x00000084b300720c */ /* 0x0c0fe40003fa4070 */
[----:B------:R-:W-:Y:S01]  /*2d40*/  ISETP.GE.U32.AND P4, PT, R179, R132, PT ;  /* 0x00000084b300720c */ /* 0x000fe20003f86070 */
[----:B------:R-:W-:Y:S01]  /*2d50*/  FMUL R104, R104, UR7 ;  /* 0x0000000768687c20 */ /* 0x000fe20008400000 */
[----:B------:R-:W-:Y:S01]  /*2d60*/  FMUL R105, R105, UR7 ;  /* 0x0000000769697c20 */ /* 0x000fe20008400000 */
[C---:B------:R-:W-:Y:S02]  /*2d70*/  ISETP.GT.U32.AND.EX P5, PT, R154.reuse, RZ, PT, P5 ;  /* 0x000000ff9a00720c */ /* 0x040fe40003fa4150 */
[----:B------:R-:W-:-:S02]  /*2d80*/  ISETP.GE.U32.AND.EX P4, PT, R154, RZ, PT, P4 ;  /* 0x000000ff9a00720c */ /* 0x000fc40003f86140 */
[----:B------:R-:W-:Y:S02]  /*2d90*/  ISETP.GT.U32.AND P6, PT, R115, R146, PT ;  /* 0x000000927300720c */ /* 0x000fe40003fc4070 */
[----:B------:R-:W-:Y:S02]  /*2da0*/  FSEL R115, R104, -INF , !P5 ;  /* 0xff80000068737808 */ /* 0x000fe40006800000 */
[----:B------:R-:W-:Y:S02]  /*2db0*/  FSEL R108, R105, -INF , !P4 ;  /* 0xff800000696c7808 */ /* 0x000fe40006000000 */
[----:B------:R-:W-:Y:S01]  /*2dc0*/  ISETP.GE.U32.AND P4, PT, R179, R144, PT ;  /* 0x00000090b300720c */ /* 0x000fe20003f86070 */
[----:B------:R-:W-:Y:S01]  /*2dd0*/  FMUL R107, R107, UR7 ;  /* 0x000000076b6b7c20 */ /* 0x000fe20008400000 */
[----:B------:R-:W-:Y:S02]  /*2de0*/  FMNMX R104, R115, R108, !PT ;  /* 0x0000006c73687209 */ /* 0x000fe40007800000 */
[----:B------:R-:W-:-:S02]  /*2df0*/  ISETP.GE.U32.AND.EX P4, PT, R154, RZ, PT, P4 ;  /* 0x000000ff9a00720c */ /* 0x000fc40003f86140 */
[----:B------:R-:W-:Y:S02]  /*2e00*/  FMNMX R104, R165, R104, !PT ;  /* 0x00000068a5687209 */ /* 0x000fe40007800000 */
[----:B------:R-:W-:Y:S02]  /*2e10*/  FSEL R118, R107, -INF , !P4 ;  /* 0xff8000006b767808 */ /* 0x000fe40006000000 */
[----:B------:R-:W-:Y:S02]  /*2e20*/  IADD3 R177, P4, R179, 0x19, RZ ;  /* 0x00000019b3b17810 */ /* 0x000fe40007f9e0ff */
[----:B------:R-:W-:Y:S02]  /*2e30*/  FMNMX R104, R167, R104, !PT ;  /* 0x00000068a7687209 */ /* 0x000fe40007800000 */
[----:B------:R-:W-:Y:S02]  /*2e40*/  ISETP.GT.U32.AND.EX P6, PT, R114, RZ, PT, P6 ;  /* 0x000000ff7200720c */ /* 0x000fe40003fc4160 */
[----:B------:R-:W-:-:S02]  /*2e50*/  IADD3.X R114, RZ, R154, RZ, P4, !PT ;  /* 0x0000009aff727210 */ /* 0x000fc400027fe4ff */
[----:B------:R-:W-:Y:S02]  /*2e60*/  ISETP.GT.U32.AND P4, PT, R177, R132, PT ;  /* 0x00000084b100720c */ /* 0x000fe40003f84070 */
[----:B------:R-:W-:Y:S01]  /*2e70*/  FMNMX R104, R171, R104, !PT ;  /* 0x00000068ab687209 */ /* 0x000fe20007800000 */
[----:B------:R-:W-:Y:S01]  /*2e80*/  FMUL R117, R117, UR7 ;  /* 0x0000000775757c20 */ /* 0x000fe20008400000 */
[----:B------:R-:W-:Y:S02]  /*2e90*/  ISETP.GT.U32.AND.EX P4, PT, R114, RZ, PT, P4 ;  /* 0x000000ff7200720c */ /* 0x000fe40003f84140 */
[----:B------:R-:W-:Y:S02]  /*2ea0*/  FMNMX R104, R173, R104, !PT ;  /* 0x00000068ad687209 */ /* 0x000fe40007800000 */
[----:B------:R-:W-:Y:S02]  /*2eb0*/  FSEL R117, R117, -INF , !P4 ;  /* 0xff80000075757808 */ /* 0x000fe40006000000 */
[----:B------:R-:W-:Y:S01]  /*2ec0*/  FMNMX R104, R175, R104, !PT ;  /* 0x00000068af687209 */ /* 0x000fe20007800000 */
[----:B------:R-:W-:-:S03]  /*2ed0*/  FMUL R110, R110, UR7 ;  /* 0x000000076e6e7c20 */ /* 0x000fc60008400000 */
[----:B------:R-:W-:Y:S01]  /*2ee0*/  FMNMX R104, R117, R104, !PT ;  /* 0x0000006875687209 */ /* 0x000fe20007800000 */
[----:B----4-:R0:W-:Y:S04]  /*2ef0*/  STS.U16 [R138+UR17+0x8400], R169 ;  /* 0x008400a98a007988 */ /* 0x0101e80008000411 */
[----:B------:R-:W1:Y:S01]  /*2f00*/  SHFL.BFLY PT, R107, R104, 0x2, 0x1f ;  /* 0x0c401f00686b7f89 */ /* 0x000e6200000e0000 */
[----:B------:R-:W-:Y:S01]  /*2f10*/  FMUL R106, R106, UR7 ;  /* 0x000000076a6a7c20 */ /* 0x000fe20008400000 */
[----:B0-----:R-:W-:Y:S02]  /*2f20*/  FSEL R169, R110, -INF , !P5 ;  /* 0xff8000006ea97808 */ /* 0x001fe40006800000 */
[----:B------:R-:W-:Y:S01]  /*2f30*/  ISETP.GT.U32.AND P5, PT, R179, R144, PT ;  /* 0x00000090b300720c */ /* 0x000fe20003fa4070 */
[----:B------:R0:W-:Y:S03]  /*2f40*/  STS.U16 [R138+UR17+0x8800], R161 ;  /* 0x008800a18a007988 */ /* 0x0001e60008000411 */
[----:B------:R-:W-:Y:S01]  /*2f50*/  ISETP.GT.U32.AND.EX P5, PT, R154, RZ, PT, P5 ;  /* 0x000000ff9a00720c */ /* 0x000fe20003fa4150 */
[----:B------:R-:W-:-:S03]  /*2f60*/  FMUL R88, R88, UR7 ;  /* 0x0000000758587c20 */ /* 0x000fc60008400000 */
[----:B0-----:R-:W-:Y:S02]  /*2f70*/  FSEL R161, R106, -INF , !P5 ;  /* 0xff8000006aa17808 */ /* 0x001fe40006800000 */
[----:B------:R-:W-:-:S04]  /*2f80*/  ISETP.GT.U32.AND P5, PT, R179, R145, PT ;  /* 0x00000091b300720c */ /* 0x000fc80003fa4070 */
[----:B------:R-:W-:-:S04]  /*2f90*/  ISETP.GT.U32.AND.EX P5, PT, R154, RZ, PT, P5 ;  /* 0x000000ff9a00720c */ /* 0x000fc80003fa4150 */
[----:B------:R-:W-:Y:S02]  /*2fa0*/  FSEL R88, R88, -INF , !P5 ;  /* 0xff80000058587808 */ /* 0x000fe40006800000 */
[----:B------:R-:W-:Y:S01]  /*2fb0*/  ISETP.GE.U32.AND P5, PT, R179, R145, PT ;  /* 0x00000091b300720c */ /* 0x000fe20003fa6070 */
[----:B------:R-:W-:Y:S01]  /*2fc0*/  FMUL R105, R89, UR7 ;  /* 0x0000000759697c20 */ /* 0x000fe20008400000 */
[----:B-1----:R-:W-:Y:S02]  /*2fd0*/  FMNMX R107, R104, R107, !PT ;  /* 0x0000006b686b7209 */ /* 0x002fe40007800000 */
[----:B------:R-:W-:Y:S02]  /*2fe0*/  ISETP.GE.U32.AND.EX P5, PT, R154, RZ, PT, P5 ;  /* 0x000000ff9a00720c */ /* 0x000fe40003fa6150 */
[----:B------:R-:W-:Y:S02]  /*2ff0*/  FMNMX R104, R161, R118, !PT ;  /* 0x00000076a1687209 */ /* 0x000fe40007800000 */
[----:B------:R-:W-:-:S02]  /*3000*/  FSEL R105, R105, -INF , !P5 ;  /* 0xff80000069697808 */ /* 0x000fc40006800000 */
[----:B------:R-:W-:Y:S02]  /*3010*/  ISETP.GT.U32.AND P5, PT, R179, R146, PT ;  /* 0x00000092b300720c */ /* 0x000fe40003fa4070 */
[----:B------:R-:W-:Y:S01]  /*3020*/  FMNMX R104, R169, R104, !PT ;  /* 0x00000068a9687209 */ /* 0x000fe20007800000 */
[----:B------:R-:W-:Y:S01]  /*3030*/  FMUL R89, R90, UR7 ;  /* 0x000000075a597c20 */ /* 0x000fe20008400000 */
[----:B------:R-:W-:Y:S02]  /*3040*/  ISETP.GT.U32.AND.EX P5, PT, R154, RZ, PT, P5 ;  /* 0x000000ff9a00720c */ /* 0x000fe40003fa4150 */
[----:B------:R-:W-:Y:S01]  /*3050*/  FMNMX R104, R111, R104, !PT ;  /* 0x000000686f687209 */ /* 0x000fe20007800000 */
[----:B------:R-:W-:Y:S01]  /*3060*/  FMUL R90, R101, UR7 ;  /* 0x00000007655a7c20 */ /* 0x000fe20008400000 */
[----:B------:R-:W-:Y:S02]  /*3070*/  FSEL R89, R89, -INF , !P5 ;  /* 0xff80000059597808 */ /* 0x000fe40006800000 */
[----:B------:R-:W-:-:S02]  /*3080*/  ISETP.GT.U32.AND P5, PT, R177, R144, PT ;  /* 0x00000090b100720c */ /* 0x000fc40003fa4070 */
[----:B------:R-:W-:Y:S01]  /*3090*/  FMNMX R101, R109, R104, !PT ;  /* 0x000000686d657209 */ /* 0x000fe20007800000 */
[----:B------:R-:W-:Y:S01]  /*30a0*/  FMUL R159, R119, UR7 ;  /* 0x00000007779f7c20 */ /* 0x000fe20008400000 */
[----:B------:R-:W-:Y:S02]  /*30b0*/  ISETP.GT.U32.AND.EX P5, PT, R114, RZ, PT, P5 ;  /* 0x000000ff7200720c */ /* 0x000fe40003fa4150 */
[----:B------:R-:W-:Y:S01]  /*30c0*/  FMNMX R104, R112, R101, !PT ;  /* 0x0000006570687209 */ /* 0x000fe20007800000 */
[----:B------:R-:W0:Y:S01]  /*30d0*/  SHFL.BFLY PT, R110, R107, 0x1, 0x1f ;  /* 0x0c201f006b6e7f89 */ /* 0x000e2200000e0000 */
[----:B------:R-:W-:Y:S02]  /*30e0*/  FSEL R159, R159, -INF , !P5 ;  /* 0xff8000009f9f7808 */ /* 0x000fe40006800000 */
[----:B------:R-:W-:-:S04]  /*30f0*/  FMNMX R104, R113, R104, !PT ;  /* 0x0000006871687209 */ /* 0x000fc80007800000 */
[----:B------:R-:W-:-:S05]  /*3100*/  FMNMX R106, R159, R104, !PT ;  /* 0x000000689f6a7209 */ /* 0x000fca0007800000 */
[----:B------:R-:W1:Y:S01]  /*3110*/  SHFL.BFLY PT, R119, R106, 0x2, 0x1f ;  /* 0x0c401f006a777f89 */ /* 0x000e6200000e0000 */
[----:B------:R-:W-:-:S04]  /*3120*/  ISETP.GT.U32.AND P5, PT, R177, R145, PT ;  /* 0x00000091b100720c */ /* 0x000fc80003fa4070 */
[----:B------:R-:W-:Y:S02]  /*3130*/  ISETP.GT.U32.AND.EX P5, PT, R114, RZ, PT, P5 ;  /* 0x000000ff7200720c */ /* 0x000fe40003fa4150 */
[----:B0-----:R-:W-:Y:S02]  /*3140*/  FMNMX R104, R107, R110, !PT ;  /* 0x0000006e6b687209 */ /* 0x001fe40007800000 */
[----:B------:R-:W-:Y:S02]  /*3150*/  FSEL R90, R90, -INF , !P5 ;  /* 0xff8000005a5a7808 */ /* 0x000fe40006800000 */
[----:B------:R-:W-:Y:S02]  /*3160*/  FMNMX R104, R104, R151, !PT ;  /* 0x0000009768687209 */ /* 0x000fe40007800000 */
[----:B------:R-:W-:-:S03]  /*3170*/  ISETP.GT.U32.AND P5, PT, R177, R146, PT ;  /* 0x00000092b100720c */ /* 0x000fc60003fa4070 */
[--C-:B------:R-:W-:Y:S01]  /*3180*/  FADD R108, R108, -R104.reuse ;  /* 0x800000686c6c7221 */ /* 0x100fe20000000000 */
[----:B------:R-:W-:Y:S01]  /*3190*/  ISETP.GT.U32.AND.EX P5, PT, R114, RZ, PT, P5 ;  /* 0x000000ff7200720c */ /* 0x000fe20003fa4150 */
[--C-:B------:R-:W-:Y:S01]  /*31a0*/  FADD R165, R165, -R104.reuse ;  /* 0x80000068a5a57221 */ /* 0x100fe20000000000 */
[----:B-1----:R-:W-:Y:S02]  /*31b0*/  FMNMX R114, R106, R119, !PT ;  /* 0x000000776a727209 */ /* 0x002fe40007800000 */
[----:B------:R-:W-:Y:S01]  /*31c0*/  FMNMX R107, R88, R105, !PT ;  /* 0x00000069586b7209 */ /* 0x000fe20007800000 */
[----:B------:R-:W-:Y:S01]  /*31d0*/  FMUL R110, R108, 1.4426950216293334961 ;  /* 0x3fb8aa3b6c6e7820 */ /* 0x000fe20000400000 */
[----:B------:R-:W-:Y:S02]  /*31e0*/  FMUL R108, R165, 1.4426950216293334961 ;  /* 0x3fb8aa3ba56c7820 */ /* 0x000fe40000400000 */
[----:B------:R-:W-:Y:S01]  /*31f0*/  FMNMX R106, R92, R107, !PT ;  /* 0x0000006b5c6a7209 */ /* 0x000fe20007800000 */
[----:B------:R-:W0:Y:S03]  /*3200*/  SHFL.BFLY PT, R165, R114, 0x1, 0x1f ;  /* 0x0c201f0072a57f89 */ /* 0x000e2600000e0000 */
[----:B------:R-:W-:Y:S01]  /*3210*/  FMNMX R107, R93, R106, !PT ;  /* 0x0000006a5d6b7209 */ /* 0x000fe20007800000 */
[----:B------:R-:W-:-:S03]  /*3220*/  FADD R115, R115, -R104 ;  /* 0x8000006873737221 */ /* 0x000fc60000000000 */
[----:B------:R-:W-:Y:S01]  /*3230*/  FMNMX R106, R96, R107, !PT ;  /* 0x0000006b606a7209 */ /* 0x000fe20007800000 */
[----:B------:R-:W-:-:S03]  /*3240*/  FMUL R101, R115, 1.4426950216293334961 ;  /* 0x3fb8aa3b73657820 */ /* 0x000fc60000400000 */
[----:B------:R-:W-:Y:S01]  /*3250*/  FMNMX R107, R97, R106, !PT ;  /* 0x0000006a616b7209 */ /* 0x000fe20007800000 */
[----:B------:R-:W-:-:S03]  /*3260*/  FADD R167, R167, -R104 ;  /* 0x80000068a7a77221 */ /* 0x000fc60000000000 */
[----:B------:R-:W-:Y:S02]  /*3270*/  FMNMX R115, R100, R107, !PT ;  /* 0x0000006b64737209 */ /* 0x000fe40007800000 */
[----:B------:R-:W-:Y:S02]  /*3280*/  ISETP.GT.U32.AND.EX P3, PT, R152, RZ, PT, P3 ;  /* 0x000000ff9800720c */ /* 0x000fe40003f64130 */
[----:B------:R-:W-:Y:S01]  /*3290*/  FMNMX R152, R90, R115, !PT ;  /* 0x000000735a987209 */ /* 0x000fe20007800000 */
[----:B------:R-:W-:Y:S01]  /*32a0*/  FMUL R119, R167, 1.4426950216293334961 ;  /* 0x3fb8aa3ba7777820 */ /* 0x000fe20000400000 */
[----:B0-----:R-:W-:-:S03]  /*32b0*/  FMNMX R167, R114, R165, !PT ;  /* 0x000000a572a77209 */ /* 0x001fc60007800000 */
[----:B------:R-:W0:Y:S01]  /*32c0*/  SHFL.BFLY PT, R165, R152, 0x2, 0x1f ;  /* 0x0c401f0098a57f89 */ /* 0x000e2200000e0000 */
[----:B------:R-:W-:Y:S01]  /*32d0*/  ISETP.GE.U32.AND P4, PT, R179, R146, PT ;  /* 0x00000092b300720c */ /* 0x000fe20003f86070 */
[----:B------:R-:W-:Y:S01]  /*32e0*/  FMUL R91, R91, UR7 ;  /* 0x000000075b5b7c20 */ /* 0x000fe20008400000 */
[----:B------:R-:W-:Y:S02]  /*32f0*/  FMNMX R116, R167, R150, !PT ;  /* 0x00000096a7747209 */ /* 0x000fe40007800000 */
[----:B------:R-:W-:Y:S01]  /*3300*/  ISETP.GE.U32.AND.EX P4, PT, R154, RZ, PT, P4 ;  /* 0x000000ff9a00720c */ /* 0x000fe20003f86140 */
[----:B------:R-:W-:Y:S01]  /*3310*/  FMUL R94, R94, UR7 ;  /* 0x000000075e5e7c20 */ /* 0x000fe20008400000 */
[----:B------:R-:W-:Y:S01]  /*3320*/  FADD R117, R117, -R104 ;  /* 0x8000006875757221 */ /* 0x000fe20000000000 */
[----:B------:R-:W-:Y:S01]  /*3330*/  FADD R118, R118, -R116 ;  /* 0x8000007476767221 */ /* 0x000fe20000000000 */
[----:B------:R-:W-:Y:S02]  /*3340*/  FMUL R95, R95, UR7 ;  /* 0x000000075f5f7c20 */ /* 0x000fe40008400000 */
[----:B------:R-:W-:Y:S01]  /*3350*/  FSEL R94, R94, -INF , !P6 ;  /* 0xff8000005e5e7808 */ /* 0x000fe20007000000 */
[----:B------:R-:W-:Y:S01]  /*3360*/  FMUL R115, R117, 1.4426950216293334961 ;  /* 0x3fb8aa3b75737820 */ /* 0x000fe20000400000 */
[----:B------:R-:W-:Y:S01]  /*3370*/  FADD R117, -R104, R151 ;  /* 0x0000009768757221 */ /* 0x000fe20000000100 */
[----:B------:R-:W-:Y:S01]  /*3380*/  FMUL R151, R118, 1.4426950216293334961 ;  /* 0x3fb8aa3b76977820 */ /* 0x000fe20000400000 */
[----:B------:R-:W-:Y:S01]  /*3390*/  FMUL R98, R98, UR7 ;  /* 0x0000000762627c20 */ /* 0x000fe20008400000 */
[----:B0-----:R-:W-:-:S02]  /*33a0*/  FMNMX R165, R152, R165, !PT ;  /* 0x000000a598a57209 */ /* 0x001fc40007800000 */
[----:B------:R-:W-:-:S04]  /*33b0*/  FSEL R152, R91, -INF , !P4 ;  /* 0xff8000005b987808 */ /* 0x000fc80006000000 */
[----:B------:R-:W-:Y:S01]  /*33c0*/  FMNMX R91, R89, R152, !PT ;  /* 0x00000098595b7209 */ /* 0x000fe20007800000 */
[----:B------:R-:W0:Y:S01]  /*33d0*/  SHFL.BFLY PT, R154, R165, 0x1, 0x1f ;  /* 0x0c201f00a59a7f89 */ /* 0x000e2200000e0000 */
[----:B------:R-:W-:Y:S02]  /*33e0*/  FSEL R95, R95, -INF , !P3 ;  /* 0xff8000005f5f7808 */ /* 0x000fe40005800000 */
[----:B------:R-:W-:Y:S01]  /*33f0*/  FMNMX R118, R94, R91, !PT ;  /* 0x0000005b5e767209 */ /* 0x000fe20007800000 */
[----:B------:R-:W-:Y:S01]  /*3400*/  FMUL R99, R99, UR7 ;  /* 0x0000000763637c20 */ /* 0x000fe20008400000 */
[----:B------:R-:W-:Y:S02]  /*3410*/  FSEL R98, R98, -INF , !P2 ;  /* 0xff80000062627808 */ /* 0x000fe40005000000 */
[----:B------:R-:W-:Y:S01]  /*3420*/  FMNMX R91, R95, R118, !PT ;  /* 0x000000765f5b7209 */ /* 0x000fe20007800000 */
[----:B------:R-:W-:Y:S01]  /*3430*/  FMUL R102, R102, UR7 ;  /* 0x0000000766667c20 */ /* 0x000fe20008400000 */
[----:B------:R-:W-:-:S02]  /*3440*/  FSEL R99, R99, -INF , !P1 ;  /* 0xff80000063637808 */ /* 0x000fc40004800000 */
[----:B------:R-:W-:Y:S01]  /*3450*/  FMNMX R118, R98, R91, !PT ;  /* 0x0000005b62767209 */ /* 0x000fe20007800000 */
[----:B------:R-:W-:Y:S01]  /*3460*/  FMUL R103, R103, UR7 ;  /* 0x0000000767677c20 */ /* 0x000fe20008400000 */
[----:B------:R-:W-:Y:S02]  /*3470*/  FSEL R102, R102, -INF , !P0 ;  /* 0xff80000066667808 */ /* 0x000fe40004000000 */
[----:B------:R-:W-:Y:S01]  /*3480*/  FMNMX R91, R99, R118, !PT ;  /* 0x00000076635b7209 */ /* 0x000fe20007800000 */
[----:B------:R-:W-:Y:S01]  /*3490*/  FADD R111, R111, -R116 ;  /* 0x800000746f6f7221 */ /* 0x000fe20000000000 */
[----:B------:R-:W-:Y:S02]  /*34a0*/  FSEL R103, R103, -INF , !P5 ;  /* 0xff80000067677808 */ /* 0x000fe40006800000 */
[----:B------:R-:W-:Y:S01]  /*34b0*/  FMNMX R118, R102, R91, !PT ;  /* 0x0000005b66767209 */ /* 0x000fe20007800000 */
[----:B------:R-:W-:-:S03]  /*34c0*/  FMUL R111, R111, 1.4426950216293334961 ;  /* 0x3fb8aa3b6f6f7820 */ /* 0x000fc60000400000 */
[----:B------:R-:W-:Y:S01]  /*34d0*/  FMNMX R91, R103, R118, !PT ;  /* 0x00000076675b7209 */ /* 0x000fe20007800000 */
[----:B------:R0:W-:Y:S02]  /*34e0*/  MUFU.EX2 R158, R111 ;  /* 0x0000006f009e7308 */ /* 0x0001e40000000800 */
[----:B0-----:R-:W-:Y:S02]  /*34f0*/  FMNMX R111, R165, R154, !PT ;  /* 0x0000009aa56f7209 */ /* 0x001fe40007800000 */
[----:B------:R-:W0:Y:S02]  /*3500*/  SHFL.BFLY PT, R154, R91, 0x2, 0x1f ;  /* 0x0c401f005b9a7f89 */ /* 0x000e2400000e0000 */
[----:B------:R-:W-:Y:S02]  /*3510*/  FMNMX R111, R111, R142, !PT ;  /* 0x0000008e6f6f7209 */ /* 0x000fe40007800000 */
[----:B0-----:R-:W-:-:S05]  /*3520*/  FMNMX R154, R91, R154, !PT ;  /* 0x0000009a5b9a7209 */ /* 0x001fca0007800000 */
[----:B------:R-:W0:Y:S01]  /*3530*/  SHFL.BFLY PT, R91, R154, 0x1, 0x1f ;  /* 0x0c201f009a5b7f89 */ /* 0x000e2200000e0000 */
[--C-:B------:R-:W-:Y:S01]  /*3540*/  FADD R88, R88, -R111.reuse ;  /* 0x8000006f58587221 */ /* 0x100fe20000000000 */
[--C-:B------:R-:W-:Y:S01]  /*3550*/  FADD R105, R105, -R111.reuse ;  /* 0x8000006f69697221 */ /* 0x100fe20000000000 */
[--C-:B------:R-:W-:Y:S01]  /*3560*/  FADD R92, R92, -R111.reuse ;  /* 0x8000006f5c5c7221 */ /* 0x100fe20000000000 */
[----:B------:R-:W-:Y:S01]  /*3570*/  FADD R161, R161, -R116 ;  /* 0x80000074a1a17221 */ /* 0x000fe20000000000 */
[----:B------:R-:W-:Y:S01]  /*3580*/  FMUL R88, R88, 1.4426950216293334961 ;  /* 0x3fb8aa3b58587820 */ /* 0x000fe20000400000 */
[----:B------:R-:W-:Y:S01]  /*3590*/  FMUL R105, R105, 1.4426950216293334961 ;  /* 0x3fb8aa3b69697820 */ /* 0x000fe20000400000 */
[----:B------:R-:W-:Y:S01]  /*35a0*/  MUFU.EX2 R101, R101 ;  /* 0x0000006500657308 */ /* 0x000fe20000000800 */
[----:B------:R-:W-:Y:S01]  /*35b0*/  FMUL R92, R92, 1.4426950216293334961 ;  /* 0x3fb8aa3b5c5c7820 */ /* 0x000fe20000400000 */
[----:B------:R-:W-:Y:S01]  /*35c0*/  FADD R93, R93, -R111 ;  /* 0x8000006f5d5d7221 */ /* 0x000fe20000000000 */
[----:B------:R-:W-:Y:S01]  /*35d0*/  FMUL R161, R161, 1.4426950216293334961 ;  /* 0x3fb8aa3ba1a17820 */ /* 0x000fe20000400000 */
[----:B------:R1:W-:Y:S04]  /*35e0*/  STS.U16 [R138+UR17+0x8a00], R157 ;  /* 0x008a009d8a007988 */ /* 0x0003e80008000411 */
[----:B------:R-:W2:Y:S01]  /*35f0*/  MUFU.EX2 R110, R110 ;  /* 0x0000006e006e7308 */ /* 0x000ea20000000800 */
[----:B------:R-:W-:-:S07]  /*3600*/  FMUL R93, R93, 1.4426950216293334961 ;  /* 0x3fb8aa3b5d5d7820 */ /* 0x000fce0000400000 */
[----:B------:R-:W-:Y:S01]  /*3610*/  MUFU.EX2 R156, R151 ;  /* 0x00000097009c7308 */ /* 0x000fe20000000800 */
[----:B0-----:R-:W-:Y:S01]  /*3620*/  FMNMX R91, R154, R91, !PT ;  /* 0x0000005b9a5b7209 */ /* 0x001fe20007800000 */
[----:B------:R-:W-:-:S06]  /*3630*/  FADD R96, R96, -R111 ;  /* 0x8000006f60607221 */ /* 0x000fcc0000000000 */
[----:B------:R-:W-:Y:S01]  /*3640*/  MUFU.EX2 R151, R88 ;  /* 0x0000005800977308 */ /* 0x000fe20000000800 */
[----:B------:R-:W-:-:S07]  /*3650*/  FADD R169, R169, -R116 ;  /* 0x80000074a9a97221 */ /* 0x000fce0000000000 */
[----:B------:R0:W3:Y:S01]  /*3660*/  MUFU.EX2 R160, R105 ;  /* 0x0000006900a07308 */ /* 0x0000e20000000800 */
[----:B------:R-:W-:Y:S01]  /*3670*/  FADD R97, R97, -R111 ;  /* 0x8000006f61617221 */ /* 0x000fe20000000000 */
[----:B------:R4:W-:Y:S06]  /*3680*/  STS.U16 [R138+UR17+0x8c00], R153 ;  /* 0x008c00998a007988 */ /* 0x0009ec0008000411 */
[----:B------:R-:W-:Y:S01]  /*3690*/  MUFU.EX2 R108, R108 ;  /* 0x0000006c006c7308 */ /* 0x000fe20000000800 */
[----:B0-----:R-:W-:Y:S01]  /*36a0*/  FMNMX R105, R91, R148, !PT ;  /* 0x000000945b697209 */ /* 0x001fe20007800000 */
[----:B------:R0:W-:Y:S01]  /*36b0*/  STS.U16 [R138+UR17+0x8e00], R155 ;  /* 0x008e009b8a007988 */ /* 0x0001e20008000411 */
[----:B------:R-:W-:-:S05]  /*36c0*/  FADD R159, R159, -R116 ;  /* 0x800000749f9f7221 */ /* 0x000fca0000000000 */
[----:B-1----:R1:W-:Y:S01]  /*36d0*/  MUFU.EX2 R157, R92 ;  /* 0x0000005c009d7308 */ /* 0x0023e20000000800 */
[----:B------:R-:W-:Y:S01]  /*36e0*/  FADD R94, R94, -R105 ;  /* 0x800000695e5e7221 */ /* 0x000fe20000000000 */
[----:B------:R5:W-:Y:S06]  /*36f0*/  MEMBAR.ALL.CTA ;  /* 0x0000000000007992 */ /* 0x000bec0000008000 */
[----:B-----5:R-:W5:Y:S01]  /*3700*/  FENCE.VIEW.ASYNC.S ;  /* 0x00000000000073c6 */ /* 0x020f620000000000 */
[----:B------:R-:W-:Y:S01]  /*3710*/  FMUL R96, R96, 1.4426950216293334961 ;  /* 0x3fb8aa3b60607820 */ /* 0x000fe20000400000 */
[----:B------:R-:W-:Y:S01]  /*3720*/  FMUL R169, R169, 1.4426950216293334961 ;  /* 0x3fb8aa3ba9a97820 */ /* 0x000fe20000400000 */
[----:B------:R-:W4:Y:S01]  /*3730*/  MUFU.EX2 R161, R161 ;  /* 0x000000a100a17308 */ /* 0x000f220000000800 */
[----:B------:R-:W-:Y:S01]  /*3740*/  FMUL R97, R97, 1.4426950216293334961 ;  /* 0x3fb8aa3b61617820 */ /* 0x000fe20000400000 */
[----:B------:R-:W-:Y:S01]  /*3750*/  FADD R100, R100, -R111 ;  /* 0x8000006f64647221 */ /* 0x000fe20000000000 */
[----:B------:R-:W-:-:S05]  /*3760*/  FMUL R94, R94, 1.4426950216293334961 ;  /* 0x3fb8aa3b5e5e7820 */ /* 0x000fca0000400000 */
[----:B------:R-:W0:Y:S01]  /*3770*/  MUFU.EX2 R164, R93 ;  /* 0x0000005d00a47308 */ /* 0x000e220000000800 */
[----:B------:R-:W-:Y:S01]  /*3780*/  FMUL R118, R159, 1.4426950216293334961 ;  /* 0x3fb8aa3b9f767820 */ /* 0x000fe20000400000 */
[----:B------:R-:W-:Y:S01]  /*3790*/  FMUL R100, R100, 1.4426950216293334961 ;  /* 0x3fb8aa3b64647820 */ /* 0x000fe20000400000 */
[----:B------:R-:W-:Y:S01]  /*37a0*/  FADD R90, R90, -R111 ;  /* 0x8000006f5a5a7221 */ /* 0x000fe20000000000 */
[--C-:B------:R-:W-:Y:S01]  /*37b0*/  FADD R152, R152, -R105.reuse ;  /* 0x8000006998987221 */ /* 0x100fe20000000000 */
[----:B------:R-:W-:-:S03]  /*37c0*/  FADD R89, R89, -R105 ;  /* 0x8000006959597221 */ /* 0x000fc60000000000 */
[----:B------:R-:W-:Y:S01]  /*37d0*/  MUFU.EX2 R159, R96 ;  /* 0x00000060009f7308 */ /* 0x000fe20000000800 */
[----:B-1----:R-:W-:Y:S01]  /*37e0*/  FMUL R92, R90, 1.4426950216293334961 ;  /* 0x3fb8aa3b5a5c7820 */ /* 0x002fe20000400000 */
[----:B------:R-:W-:-:S06]  /*37f0*/  FMUL R152, R152, 1.4426950216293334961 ;  /* 0x3fb8aa3b98987820 */ /* 0x000fcc0000400000 */
[----:B------:R2:W-:Y:S01]  /*3800*/  MUFU.EX2 R166, R97 ;  /* 0x0000006100a67308 */ /* 0x0005e20000000800 */
[----:B------:R-:W-:Y:S01]  /*3810*/  FADD R88, -R111, R142 ;  /* 0x0000008e6f587221 */ /* 0x000fe20000000100 */
[----:B------:R-:W-:-:S06]  /*3820*/  FMUL R90, R89, 1.4426950216293334961 ;  /* 0x3fb8aa3b595a7820 */ /* 0x000fcc0000400000 */
[----:B------:R3:W-:Y:S01]  /*3830*/  MUFU.EX2 R96, R94 ;  /* 0x0000005e00607308 */ /* 0x0007e20000000800 */
[----:B--2---:R-:W-:-:S07]  /*3840*/  FADD R97, R101, R110 ;  /* 0x0000006e65617221 */ /* 0x004fce0000000000 */
[----:B------:R-:W-:Y:S01]  /*3850*/  MUFU.EX2 R169, R169 ;  /* 0x000000a900a97308 */ /* 0x000fe20000000800 */
[----:B---3--:R-:W-:Y:S01]  /*3860*/  FADD R94, R151, R160 ;  /* 0x000000a0975e7221 */ /* 0x008fe20000000000 */
[----:B------:R-:W-:-:S06]  /*3870*/  FADD R150, -R116, R150 ;  /* 0x0000009674967221 */ /* 0x000fcc0000000100 */
[----:B------:R-:W1:Y:S01]  /*3880*/  MUFU.EX2 R119, R119 ;  /* 0x0000007700777308 */ /* 0x000e620000000800 */
[----:B----4-:R-:W-:Y:S01]  /*3890*/  F2FP.F16.F32.PACK_AB R89, R156, R161 ;  /* 0x000000a19c59723e */ /* 0x010fe200000000ff */
[----:B------:R-:W-:-:S06]  /*38a0*/  FADD R95, R95, -R105 ;  /* 0x800000695f5f7221 */ /* 0x000fcc0000000000 */
[----:B------:R2:W-:Y:S01]  /*38b0*/  MUFU.EX2 R165, R100 ;  /* 0x0000006400a57308 */ /* 0x0005e20000000800 */
[--C-:B------:R-:W-:Y:S01]  /*38c0*/  FADD R173, R173, -R104.reuse ;  /* 0x80000068adad7221 */ /* 0x100fe20000000000 */
[----:B------:R-:W-:Y:S01]  /*38d0*/  FADD R175, R175, -R104 ;  /* 0x80000068afaf7221 */ /* 0x000fe20000000000 */
[----:B------:R-:W-:Y:S01]  /*38e0*/  FADD R109, R109, -R116 ;  /* 0x800000746d6d7221 */ /* 0x000fe20000000000 */
[----:B--2---:R-:W-:Y:S01]  /*38f0*/  FADD R100, R108, R97 ;  /* 0x000000616c647221 */ /* 0x004fe20000000000 */
[----:B------:R-:W-:-:S03]  /*3900*/  FADD R97, R157, R94 ;  /* 0x0000005e9d617221 */ /* 0x000fc60000000000 */
[----:B------:R2:W-:Y:S01]  /*3910*/  MUFU.EX2 R142, R92 ;  /* 0x0000005c008e7308 */ /* 0x0005e20000000800 */
[--C-:B------:R-:W-:Y:S01]  /*3920*/  FADD R112, R112, -R116.reuse ;  /* 0x8000007470707221 */ /* 0x100fe20000000000 */
[----:B------:R-:W-:Y:S01]  /*3930*/  FADD R113, R113, -R116 ;  /* 0x8000007471717221 */ /* 0x000fe20000000000 */
[----:B------:R-:W-:Y:S01]  /*3940*/  FADD R171, R171, -R104 ;  /* 0x80000068abab7221 */ /* 0x000fe20000000000 */
[----:B------:R-:W-:Y:S01]  /*3950*/  FMUL R117, R117, 1.4426950216293334961 ;  /* 0x3fb8aa3b75757820 */ /* 0x000fe20000400000 */
[----:B------:R-:W-:Y:S01]  /*3960*/  FMUL R150, R150, 1.4426950216293334961 ;  /* 0x3fb8aa3b96967820 */ /* 0x000fe20000400000 */
[----:B--2---:R-:W-:Y:S01]  /*3970*/  FADD R92, R161, R156 ;  /* 0x0000009ca15c7221 */ /* 0x004fe20000000000 */
[----:B0-----:R-:W-:Y:S01]  /*3980*/  FADD R156, R164, R97 ;  /* 0x00000061a49c7221 */ /* 0x001fe20000000000 */
[----:B------:R0:W-:Y:S01]  /*3990*/  MUFU.EX2 R93, R90 ;  /* 0x0000005a005d7308 */ /* 0x0001e20000000800 */
[----:B------:R-:W-:Y:S01]  /*39a0*/  FADD R97, -R105, R148 ;  /* 0x0000009469617221 */ /* 0x000fe20000000100 */
[----:B------:R-:W-:Y:S01]  /*39b0*/  FMUL R95, R95, 1.4426950216293334961 ;  /* 0x3fb8aa3b5f5f7820 */ /* 0x000fe20000400000 */
[--C-:B------:R-:W-:Y:S01]  /*39c0*/  FADD R98, R98, -R105.reuse ;  /* 0x8000006962627221 */ /* 0x100fe20000000000 */
[--C-:B------:R-:W-:Y:S01]  /*39d0*/  FADD R99, R99, -R105.reuse ;  /* 0x8000006963637221 */ /* 0x100fe20000000000 */
[--C-:B------:R-:W-:Y:S01]  /*39e0*/  FADD R102, R102, -R105.reuse ;  /* 0x8000006966667221 */ /* 0x100fe20000000000 */
[----:B------:R-:W-:-:S02]  /*39f0*/  FADD R103, R103, -R105 ;  /* 0x8000006967677221 */ /* 0x000fc40000000000 */
[----:B------:R-:W2:Y:S01]  /*3a00*/  MUFU.EX2 R152, R152 ;  /* 0x0000009800987308 */ /* 0x000ea20000000800 */
[----:B------:R-:W-:Y:S01]  /*3a10*/  FMUL R91, R88, 1.4426950216293334961 ;  /* 0x3fb8aa3b585b7820 */ /* 0x000fe20000400000 */
        /* <DEDUP_REMOVED lines=11> */
[----:B------:R3:W-:Y:S01]  /*3ad0*/  MUFU.EX2 R153, R91 ;  /* 0x0000005b00997308 */ /* 0x0007e20000000800 */
[----:B------:R-:W-:Y:S01]  /*3ae0*/  F2FP.F16.F32.PACK_AB R88, R110, R101 ;  /* 0x000000656e58723e */ /* 0x000fe200000000ff */
[C---:B-1----:R-:W-:Y:S01]  /*3af0*/  FADD R100, R119.reuse, R100 ;  /* 0x0000006477647221 */ /* 0x042fe20000000000 */
[----:B0-----:R-:W-:-:S05]  /*3b00*/  F2FP.F16.F32.PACK_AB R90, R119, R108 ;  /* 0x0000006c775a723e */ /* 0x001fca00000000ff */
[----:B------:R-:W0:Y:S01]  /*3b10*/  MUFU.EX2 R117, R117 ;  /* 0x0000007500757308 */ /* 0x000e220000000800 */
[----:B---3--:R-:W-:Y:S01]  /*3b20*/  FADD R91, R169, R92 ;  /* 0x0000005ca95b7221 */ /* 0x008fe20000000000 */
[----:B------:R-:W-:-:S06]  /*3b30*/  F2FP.F16.F32.PACK_AB R92, R160, R151 ;  /* 0x00000097a05c723e */ /* 0x000fcc00000000ff */
[----:B------:R-:W-:Y:S08]  /*3b40*/  MUFU.EX2 R150, R150 ;  /* 0x0000009600967308 */ /* 0x000ff00000000800 */
[----:B------:R-:W1:Y:S08]  /*3b50*/  MUFU.EX2 R95, R95 ;  /* 0x0000005f005f7308 */ /* 0x000e700000000800 */
[----:B------:R-:W3:Y:S08]  /*3b60*/  MUFU.EX2 R148, R97 ;  /* 0x0000006100947308 */ /* 0x000ef00000000800 */
[----:B------:R-:W4:Y:S01]  /*3b70*/  MUFU.EX2 R107, R171 ;  /* 0x000000ab006b7308 */ /* 0x000f220000000800 */
[----:B--2---:R-:W-:-:S07]  /*3b80*/  FADD R101, R93, R152 ;  /* 0x000000985d657221 */ /* 0x004fce0000000000 */
[----:B------:R-:W2:Y:S08]  /*3b90*/  MUFU.EX2 R106, R106 ;  /* 0x0000006a006a7308 */ /* 0x000eb00000000800 */
[----:B------:R-:W-:Y:S08]  /*3ba0*/  MUFU.EX2 R114, R114 ;  /* 0x0000007200727308 */ /* 0x000ff00000000800 */
[----:B------:R-:W-:Y:S08]  /*3bb0*/  MUFU.EX2 R115, R115 ;  /* 0x0000007300737308 */ /* 0x000ff00000000800 */
[----:B------:R-:W-:Y:S08]  /*3bc0*/  MUFU.EX2 R109, R109 ;  /* 0x0000006d006d7308 */ /* 0x000ff00000000800 */
[----:B------:R-:W5:Y:S08]  /*3bd0*/  MUFU.EX2 R112, R112 ;  /* 0x0000007000707308 */ /* 0x000f700000000800 */
[----:B------:R-:W-:Y:S08]  /*3be0*/  MUFU.EX2 R113, R113 ;  /* 0x0000007100717308 */ /* 0x000ff00000000800 */
[----:B------:R-:W5:Y:S08]  /*3bf0*/  MUFU.EX2 R118, R118 ;  /* 0x0000007600767308 */ /* 0x000f700000000800 */
[----:B------:R0:W-:Y:S08]  /*3c00*/  MUFU.EX2 R108, R98 ;  /* 0x00000062006c7308 */ /* 0x0001f00000000800 */
[----:B------:R5:W5:Y:S08]  /*3c10*/  MUFU.EX2 R119, R99 ;  /* 0x0000006300777308 */ /* 0x000b700000000800 */
[----:B------:R5:W-:Y:S08]  /*3c20*/  MUFU.EX2 R110, R102 ;  /* 0x00000066006e7308 */ /* 0x000bf00000000800 */
[----:B------:R-:W5:Y:S01]  /*3c30*/  MUFU.EX2 R151, R103 ;  /* 0x0000006700977308 */ /* 0x000f620000000800 */
[----:B0-----:R-:W-:Y:S01]  /*3c40*/  FADD R98, R96, R101 ;  /* 0x0000006560627221 */ /* 0x001fe20000000000 */
[----:B------:R-:W-:Y:S01]  /*3c50*/  F2FP.F16.F32.PACK_AB R94, R164, R157 ;  /* 0x0000009da45e723e */ /* 0x000fe200000000ff */
[-C--:B------:R-:W-:Y:S01]  /*3c60*/  FMUL R56, R56, R117.reuse ;  /* 0x0000007538387220 */ /* 0x080fe20000400000 */
[-C--:B------:R-:W-:Y:S01]  /*3c70*/  FMUL R57, R57, R117.reuse ;  /* 0x0000007539397220 */ /* 0x080fe20000400000 */
[----:B-1----:R-:W-:Y:S01]  /*3c80*/  FADD R157, R95, R98 ;  /* 0x000000625f9d7221 */ /* 0x002fe20000000000 */
[-C--:B------:R-:W-:Y:S01]  /*3c90*/  FMUL R60, R60, R117.reuse ;  /* 0x000000753c3c7220 */ /* 0x080fe20000400000 */
        /* <DEDUP_REMOVED lines=12> */
[----:B------:R-:W-:Y:S01]  /*3d60*/  FMUL R85, R85, R117 ;  /* 0x0000007555557220 */ /* 0x000fe20000400000 */
        /* <DEDUP_REMOVED lines=32> */
[-C--:B---3--:R-:W-:Y:S01]  /*3f70*/  FMUL R26, R26, R148.reuse ;  /* 0x000000941a1a7220 */ /* 0x088fe20000400000 */
        /* <DEDUP_REMOVED lines=15> */
[C---:B------:R-:W-:Y:S01]  /*4070*/  FADD R154, R158.reuse, R91 ;  /* 0x0000005b9e9a7221 */ /* 0x040fe20000000000 */
[----:B------:R-:W-:Y:S01]  /*4080*/  F2FP.F16.F32.PACK_AB R95, R95, R96 ;  /* 0x000000605f5f723e */ /* 0x000fe200000000ff */
[----:B----4-:R-:W-:Y:S01]  /*4090*/  FADD R155, R107, R100 ;  /* 0x000000646b9b7221 */ /* 0x010fe20000000000 */
[----:B------:R-:W-:-:S02]  /*40a0*/  F2FP.F16.F32.PACK_AB R91, R158, R169 ;  /* 0x000000a99e5b723e */ /* 0x000fc400000000ff */
[----:B------:R-:W-:Y:S02]  /*40b0*/  F2FP.F16.F32.PACK_AB R93, R152, R93 ;  /* 0x0000005d985d723e */ /* 0x000fe400000000ff */
[----:B--2---:R-:W-:Y:S02]  /*40c0*/  F2FP.F16.F32.PACK_AB R96, R106, R107 ;  /* 0x0000006b6a60723e */ /* 0x004fe400000000ff */
[----:B-----5:R-:W-:Y:S02]  /*40d0*/  F2FP.F16.F32.PACK_AB R97, R112, R109 ;  /* 0x0000006d7061723e */ /* 0x020fe400000000ff */
[----:B------:R-:W-:Y:S02]  /*40e0*/  F2FP.F16.F32.PACK_AB R98, R115, R114 ;  /* 0x000000727362723e */ /* 0x000fe400000000ff */
[----:B------:R-:W-:Y:S02]  /*40f0*/  F2FP.F16.F32.PACK_AB R99, R118, R113 ;  /* 0x000000717663723e */ /* 0x000fe400000000ff */
[----:B------:R-:W-:-:S02]  /*4100*/  F2FP.F16.F32.PACK_AB R100, R166, R159 ;  /* 0x0000009fa664723e */ /* 0x000fc400000000ff */
[----:B------:R-:W-:Y:S02]  /*4110*/  F2FP.F16.F32.PACK_AB R101, R119, R108 ;  /* 0x0000006c7765723e */ /* 0x000fe400000000ff */
[----:B------:R-:W-:Y:S02]  /*4120*/  F2FP.F16.F32.PACK_AB R102, R142, R165 ;  /* 0x000000a58e66723e */ /* 0x000fe400000000ff */
[----:B------:R-:W-:Y:S01]  /*4130*/  F2FP.F16.F32.PACK_AB R103, R151, R110 ;  /* 0x0000006e9767723e */ /* 0x000fe200000000ff */
[----:B------:R-:W-:Y:S06]  /*4140*/  BAR.SYNC.DEFER_BLOCKING 0x0 ;  /* 0x0000000000007b1d */ /* 0x000fec0000010000 */
[----:B------:R-:W-:-:S06]  /*4150*/  WARPGROUP.ARRIVE ;  /* 0x00000000000079c5 */ /* 0x000fcc0000000000 */
[----:B------:R-:W-:Y:S01]  /*4160*/  HGMMA.64x64x16.F32 R56, R88, gdesc[UR28], R56 ;  /* 0x00e0001c58387df0 */ /* 0x000fe20008700838 */
[----:B------:R-:W-:Y:S01]  /*4170*/  FADD R109, R109, R154 ;  /* 0x0000009a6d6d7221 */ /* 0x000fe20000000000 */
[----:B------:R-:W-:Y:S01]  /*4180*/  FADD R108, R108, R157 ;  /* 0x0000009d6c6c7221 */ /* 0x000fe20000000000 */
[----:B------:R-:W-:Y:S01]  /*4190*/  FADD R159, R159, R156 ;  /* 0x0000009c9f9f7221 */ /* 0x000fe20000000000 */
[----:B------:R-:W-:Y:S04]  /*41a0*/  HGMMA.64x64x16.F32 R56, R96, gdesc[UR16], R56 ;  /* 0x00e0001060387df0 */ /* 0x000fe80008700838 */
[----:B------:R-:W-:Y:S01]  /*41b0*/  HGMMA.64x64x16.F32 R24, R92, gdesc[UR28], R24 ;  /* 0x00e0001c5c187df0 */ /* 0x000fe20008700818 */
[----:B------:R-:W-:Y:S01]  /*41c0*/  FADD R155, R106, R155 ;  /* 0x0000009b6a9b7221 */ /* 0x000fe20000000000 */
        /* <DEDUP_REMOVED lines=10> */
[----:B------:R-:W-:-:S02]  /*4270*/  FADD R165, R142, R165 ;  /* 0x000000a58ea57221 */ /* 0x000fc40000000000 */
[----:B------:R-:W0:Y:S04]  /*4280*/  SHFL.BFLY PT, R107, R114, 0x2, 0x1f ;  /* 0x0c401f00726b7f89 */ /* 0x000e2800000e0000 */
[----:B------:R-:W1:Y:S04]  /*4290*/  SHFL.BFLY PT, R106, R113, 0x2, 0x1f ;  /* 0x0c401f00716a7f89 */ /* 0x000e6800000e0000 */
[----:B------:R-:W2:Y:S04]  /*42a0*/  SHFL.BFLY PT, R109, R110, 0x2, 0x1f ;  /* 0x0c401f006e6d7f89 */ /* 0x000ea800000e0000 */
[----:B------:R-:W3:Y:S01]  /*42b0*/  SHFL.BFLY PT, R112, R165, 0x2, 0x1f ;  /* 0x0c401f00a5707f89 */ /* 0x000ee200000e0000 */
[----:B------:R-:W-:Y:S01]  /*42c0*/  UIADD3 UR4, UP0, UR4, 0x20, URZ ;  /* 0x0000002004047890 */ /* 0x000fe2000ff1e03f */
[----:B------:R-:W-:Y:S01]  /*42d0*/  HGMMA.64x64x16.F32 R24, R100, gdesc[UR16], R24, gsb0 ;  /* 0x00e0001064187df0 */ /* 0x000fe20008000818 */
[----:B0-----:R-:W-:Y:S01]  /*42e0*/  FADD R107, R114, R107 ;  /* 0x0000006b726b7221 */ /* 0x001fe20000000000 */
[----:B-1----:R-:W-:Y:S01]  /*42f0*/  FADD R108, R113, R106 ;  /* 0x0000006a716c7221 */ /* 0x002fe20000000000 */
[----:B--2---:R-:W-:Y:S01]  /*4300*/  FADD R115, R110, R109 ;  /* 0x0000006d6e737221 */ /* 0x004fe20000000000 */
[----:B---3--:R-:W-:-:S02]  /*4310*/  FADD R112, R165, R112 ;  /* 0x00000070a5707221 */ /* 0x008fc40000000000 */
[----:B------:R-:W0:Y:S01]  /*4320*/  SHFL.BFLY PT, R106, R107, 0x1, 0x1f ;  /* 0x0c201f006b6a7f89 */ /* 0x000e2200000e0000 */
[----:B------:R-:W-:-:S03]  /*4330*/  UIADD3.X UR5, URZ, UR5, URZ, UP0, !UPT ;  /* 0x000000053f057290 */ /* 0x000fc600087fe43f */
[----:B------:R-:W1:Y:S04]  /*4340*/  SHFL.BFLY PT, R109, R108, 0x1, 0x1f ;  /* 0x0c201f006c6d7f89 */ /* 0x000e6800000e0000 */
[----:B------:R-:W2:Y:S04]  /*4350*/  SHFL.BFLY PT, R114, R115, 0x1, 0x1f ;  /* 0x0c201f0073727f89 */ /* 0x000ea800000e0000 */
[----:B------:R-:W3:Y:S01]  /*4360*/  SHFL.BFLY PT, R113, R112, 0x1, 0x1f ;  /* 0x0c201f0070717f89 */ /* 0x000ee200000e0000 */
[----:B------:R-:W-:Y:S01]  /*4370*/  IMAD.U32 R110, RZ, RZ, UR5 ;  /* 0x00000005ff6e7e24 */ /* 0x000fe2000f8e00ff */
[----:B------:R-:W-:-:S04]  /*4380*/  ISETP.LE.U32.AND P0, PT, R162, UR4, PT ;  /* 0x00000004a2007c0c */ /* 0x000fc8000bf03070 */
[----:B------:R-:W-:Y:S01]  /*4390*/  ISETP.GE.U32.AND.EX P0, PT, R110, RZ, PT, P0 ;  /* 0x000000ff6e00720c */ /* 0x000fe20003f06100 */
[----:B0-----:R-:W-:Y:S01]  /*43a0*/  FADD R110, R107, R106 ;  /* 0x0000006a6b6e7221 */ /* 0x001fe20000000000 */
[----:B-1----:R-:W-:Y:S01]  /*43b0*/  FADD R109, R108, R109 ;  /* 0x0000006d6c6d7221 */ /* 0x002fe20000000000 */
[----:B--2---:R-:W-:-:S03]  /*43c0*/  FADD R107, R115, R114 ;  /* 0x00000072736b7221 */ /* 0x004fc60000000000 */
[----:B------:R-:W-:Y:S01]  /*43d0*/  FFMA R139, R150, R139, R109 ;  /* 0x0000008b968b7223 */ /* 0x000fe2000000006d */
[----:B---3--:R-:W-:Y:S01]  /*43e0*/  FADD R106, R112, R113 ;  /* 0x00000071706a7221 */ /* 0x008fe20000000000 */
[----:B------:R-:W-:Y:S01]  /*43f0*/  FFMA R141, R148, R141, R107 ;  /* 0x0000008d948d7223 */ /* 0x000fe2000000006b */
[----:B------:R-:W-:Y:S01]  /*4400*/  FFMA R134, R117, R134, R110 ;  /* 0x0000008675867223 */ /* 0x000fe2000000006e */
[----:B------:R-:W-:Y:S02]  /*4410*/  IMAD R143, R133, 0x20, R143 ;  /* 0x00000020858f7824 */ /* 0x000fe400078e028f */
[----:B------:R-:W-:Y:S01]  /*4420*/  FFMA R140, R153, R140, R106 ;  /* 0x0000008c998c7223 */ /* 0x000fe2000000006a */
[----:B------:R-:W-:Y:S01]  /*4430*/  LEA R149, R135, R149, 0x5 ;  /* 0x0000009587957211 */ /* 0x000fe200078e28ff */
[----:B------:R-:W-:Y:S01]  /*4440*/  IMAD.MOV.U32 R148, RZ, RZ, R105 ;  /* 0x000000ffff947224 */ /* 0x000fe200078e0069 */
[----:B------:R-:W-:Y:S01]  /*4450*/  MOV R150, R116 ;  /* 0x0000007400967202 */ /* 0x000fe20000000f00 */
[----:B------:R-:W-:-:S02]  /*4460*/  IMAD.MOV.U32 R142, RZ, RZ, R111 ;  /* 0x000000ffff8e7224 */ /* 0x000fc400078e006f */
[----:B------:R-:W-:Y:S01]  /*4470*/  IMAD.MOV.U32 R151, RZ, RZ, R104 ;  /* 0x000000ffff977224 */ /* 0x000fe200078e0068 */
[----:B------:R-:W-:Y:S02]  /*4480*/  WARPGROUP.DEPBAR.LE gsb0, 0x0 ;  /* 0x00008000000079c5 */ /* 0x000fe40000010000 */
[----:B------:R-:W-:Y:S05]  /*4490*/  @!P0 BRA `(.L_x_1) ;  /* 0xffffffdc00d08947 */ /* 0x000fea000383ffff */
.L_x_0:
[C---:B------:R-:W-:Y:S01]  /*44a0*/  IMAD.SHL.U32 R4, R0.reuse, 0x10, RZ ;  /* 0x0000001000047824 */ /* 0x040fe200078e00ff */
[----:B------:R-:W-:Y:S01]  /*44b0*/  SHF.L.U32 R5, R0, 0x7, RZ ;  /* 0x0000000700057819 */ /* 0x000fe200000006ff */
[----:B------:R-:W-:Y:S01]  /*44c0*/  FMUL R7, R50, 0.25 ;  /* 0x3e80000032077820 */ /* 0x000fe20000400000 */
[----:B------:R-:W-:Y:S01]  /*44d0*/  FSETP.GT.AND P3, PT, |R141|, 8.50705917302346158658e+37, PT ;  /* 0x7e8000008d00780b */ /* 0x000fe20003f64200 */
[----:B------:R-:W-:Y:S01]  /*44e0*/  FMUL R8, R47, 0.25 ;  /* 0x3e8000002f087820 */ /* 0x000fe20000400000 */
[----:B------:R-:W-:Y:S01]  /*44f0*/  LOP3.LUT R4, R4, 0xf0, RZ, 0xc0, !PT ;  /* 0x000000f004047812 */ /* 0x000fe200078ec0ff */
[----:B------:R-:W-:Y:S01]  /*4500*/  FMUL R9, R38, 0.25 ;  /* 0x3e80000026097820 */ /* 0x000fe20000400000 */
[----:B------:R-:W-:Y:S01]  /*4510*/  LOP3.LUT R5, R5, 0x800, RZ, 0xc0, !PT ;  /* 0x0000080005057812 */ /* 0x000fe200078ec0ff */
[----:B------:R-:W-:Y:S01]  /*4520*/  BAR.SYNC.DEFER_BLOCKING 0x0 ;  /* 0x0000000000007b1d */ /* 0x000fe20000010000 */
[----:B------:R-:W-:Y:S01]  /*4530*/  FSEL R21, R7, R50, P3 ;  /* 0x0000003207157208 */ /* 0x000fe20001800000 */
[----:B------:R-:W-:Y:S01]  /*4540*/  FMUL R7, R42, 0.25 ;  /* 0x3e8000002a077820 */ /* 0x000fe20000400000 */
[----:B------:R-:W-:Y:S01]  /*4550*/  IADD3 R6, R5, UR17, R4 ;  /* 0x0000001105067c10 */ /* 0x000fe2000fffe004 */
[----:B------:R-:W-:Y:S01]  /*4560*/  FMUL R4, R55, 0.25 ;  /* 0x3e80000037047820 */ /* 0x000fe20000400000 */
[----:B------:R-:W-:Y:S01]  /*4570*/  FMUL R5, R54, 0.25 ;  /* 0x3e80000036057820 */ /* 0x000fe20000400000 */
[----:B------:R-:W-:Y:S01]  /*4580*/  FSETP.GT.AND P1, PT, |R140|, 8.50705917302346158658e+37, PT ;  /* 0x7e8000008c00780b */ /* 0x000fe20003f24200 */
[----:B------:R-:W-:Y:S01]  /*4590*/  IMAD.MOV.U32 R50, RZ, RZ, R139 ;  /* 0x000000ffff327224 */ /* 0x000fe200078e008b */
[----:B------:R-:W-:Y:S01]  /*45a0*/  FSEL R91, R7, R42, P3 ;  /* 0x0000002a075b7208 */ /* 0x000fe20001800000 */
[----:B------:R-:W-:-:S02]  /*45b0*/  IMAD R137, R137, 0x8, R6 ;  /* 0x0000000889897824 */ /* 0x000fc400078e0206 */
[----:B------:R-:W-:Y:S01]  /*45c0*/  FMUL R6, R51, 0.25 ;  /* 0x3e80000033067820 */ /* 0x000fe20000400000 */
[----:B------:R-:W-:Y:S01]  /*45d0*/  FSEL R55, R4, R55, P3 ;  /* 0x0000003704377208 */ /* 0x000fe20001800000 */
        /* <DEDUP_REMOVED lines=52> */
[----:B------:R-:W-:Y:S01]  /*4920*/  FSETP.GT.AND P2, PT, |R50|, 8.50705917302346158658e+37, PT ;  /* 0x7e8000003200780b */ /* 0x000fe20003f44200 */
[----:B------:R-:W-:Y:S01]  /*4930*/  ULDC.64 UR4, c[0x0][0x270] ;  /* 0x00009c0000047ab9 */ /* 0x000fe20000000a00 */
[----:B------:R-:W-:Y:S01]  /*4940*/  FSETP.GT.AND P0, PT, |R134|, 8.50705917302346158658e+37, PT ;  /* 0x7e8000008600780b */ /* 0x000fe20003f04200 */
[----:B------:R-:W-:Y:S01]  /*4950*/  UIMAD UR4, UR16, UR4, URZ ;  /* 0x00000004100472a4 */ /* 0x000fe2000f8e023f */
        /* <DEDUP_REMOVED lines=57> */
[----:B------:R-:W-:Y:S01]  /*4cf0*/  FMUL R5, R50, 8388608 ;  /* 0x4b00000032057820 */ /* 0x000fe20000400000 */
[----:B------:R-:W-:Y:S01]  /*4d00*/  FSEL R86, R4, R61, P0 ;  /* 0x0000003d04567208 */ /* 0x000fe20000000000 */
[C---:B------:R-:W-:Y:S01]  /*4d10*/  FMUL R4, R134.reuse, 8388608 ;  /* 0x4b00000086047820 */ /* 0x040fe20000400000 */
[----:B------:R-:W-:Y:S01]  /*4d20*/  FSETP.GEU.AND P4, PT, R134, 1.175494350822287508e-38, PT ;  /* 0x008000008600780b */ /* 0x000fe20003f8e000 */
[----:B------:R-:W-:Y:S01]  /*4d30*/  USHF.L.U32 UR6, UR4, 0x1, URZ ;  /* 0x0000000104067899 */ /* 0x000fe2000800063f */
[----:B------:R-:W-:-:S02]  /*4d40*/  FSETP.GEU.AND P6, PT, R50, 1.175494350822287508e-38, PT ;  /* 0x008000003200780b */ /* 0x000fc40003fce000 */
[----:B------:R-:W-:Y:S01]  /*4d50*/  FSEL R129, R9, R74, P2 ;  /* 0x0000004a09817208 */ /* 0x000fe20001000000 */
[----:B------:R-:W-:Y:S01]  /*4d60*/  FMUL R9, R76, 0.25 ;  /* 0x3e8000004c097820 */ /* 0x000fe20000400000 */
[----:B------:R-:W-:Y:S01]  /*4d70*/  FSEL R74, R8, R65, P0 ;  /* 0x00000041084a7208 */ /* 0x000fe20000000000 */
[----:B------:R-:W-:Y:S01]  /*4d80*/  FMUL R8, R141, 8388608 ;  /* 0x4b0000008d087820 */ /* 0x000fe20000400000 */
[----:B------:R-:W-:Y:S02]  /*4d90*/  FSEL R70, R6, R57, P0 ;  /* 0x0000003906467208 */ /* 0x000fe40000000000 */
[----:B------:R-:W-:Y:S01]  /*4da0*/  FSEL R88, R7, R60, P0 ;  /* 0x0000003c07587208 */ /* 0x000fe20000000000 */
[----:B------:R-:W-:Y:S01]  /*4db0*/  FMUL R7, R140, 8388608 ;  /* 0x4b0000008c077820 */ /* 0x000fe20000400000 */
[----:B------:R-:W-:Y:S02]  /*4dc0*/  FSEL R61, R4, R134, !P4 ;  /* 0x00000086043d7208 */ /* 0x000fe40006000000 */
[----:B------:R-:W-:-:S02]  /*4dd0*/  FSEL R65, R5, R50, !P6 ;  /* 0x0000003205417208 */ /* 0x000fc40007000000 */
[----:B------:R-:W-:Y:S02]  /*4de0*/  FSEL R6, RZ, -23, P6 ;  /* 0xc1b80000ff067808 */ /* 0x000fe40003000000 */
[C---:B------:R-:W-:Y:S02]  /*4df0*/  FSETP.GEU.AND P6, PT, |R141|.reuse, 1.175494350822287508e-38, PT ;  /* 0x008000008d00780b */ /* 0x040fe40003fce200 */
[----:B------:R-:W-:Y:S02]  /*4e00*/  FSETP.GEU.AND P5, PT, R140, 1.175494350822287508e-38, PT ;  /* 0x008000008c00780b */ /* 0x000fe40003fae000 */
[----:B------:R-:W-:Y:S02]  /*4e10*/  FSEL R4, RZ, -23, P4 ;  /* 0xc1b80000ff047808 */ /* 0x000fe40002000000 */
[----:B------:R-:W-:Y:S02]  /*4e20*/  FSETP.GEU.AND P4, PT, R141, 1.175494350822287508e-38, PT ;  /* 0x008000008d00780b */ /* 0x000fe40003f8e000 */
[----:B------:R-:W-:Y:S01]  /*4e30*/  FSEL R76, R9, R76, P0 ;  /* 0x0000004c094c7208 */ /* 0x000fe20000000000 */
[----:B------:R-:W-:Y:S01]  /*4e40*/  FMUL R9, R56, 0.25 ;  /* 0x3e80000038097820 */ /* 0x000fe20000400000 */
[----:B------:R-:W-:-:S02]  /*4e50*/  IADD3 R5, R61, -0x3f3504f3, RZ ;  /* 0xc0cafb0d3d057810 */ /* 0x000fc40007ffe0ff */
[----:B------:R-:W-:Y:S01]  /*4e60*/  FSEL R94, R7, R140, !P5 ;  /* 0x0000008c075e7208 */ /* 0x000fe20006800000 */
[----:B------:R-:W-:Y:S01]  /*4e70*/  VIADD R7, R65, 0xc0cafb0d ;  /* 0xc0cafb0d41077836 */ /* 0x000fe20000000000 */
[----:B------:R-:W-:Y:S01]  /*4e80*/  FSEL R69, R8, R141, !P4 ;  /* 0x0000008d08457208 */ /* 0x000fe20006000000 */
[----:B------:R-:W-:Y:S01]  /*4e90*/  @P3 FMUL R141, R141, 0.25 ;  /* 0x3e8000008d8d3820 */ /* 0x000fe20000400000 */
[----:B------:R-:W-:Y:S01]  /*4ea0*/  LOP3.LUT R8, R5, 0xff800000, RZ, 0xc0, !PT ;  /* 0xff80000005087812 */ /* 0x000fe200078ec0ff */
[----:B------:R-:W-:Y:S01]  /*4eb0*/  @!P6 FMUL R19, R19, 16777216 ;  /* 0x4b8000001313e820 */ /* 0x000fe20000400000 */
[----:B------:R-:W-:Y:S01]  /*4ec0*/  FSEL R82, R9, R56, P0 ;  /* 0x0000003809527208 */ /* 0x000fe20000000000 */
[----:B------:R-:W-:Y:S01]  /*4ed0*/  VIADD R9, R94, 0xc0cafb0d ;  /* 0xc0cafb0d5e097836 */ /* 0x000fe20000000000 */
[----:B------:R-:W-:Y:S01]  /*4ee0*/  I2FP.F32.S32 R5, R8 ;  /* 0x0000000800057245 */ /* 0x000fe20000201400 */
[----:B------:R-:W-:Y:S01]  /*4ef0*/  @!P6 FMUL R141, R141, 16777216 ;  /* 0x4b8000008d8de820 */ /* 0x000fe20000400000 */
[C---:B------:R-:W-:Y:S01]  /*4f00*/  FSETP.GEU.AND P3, PT, |R140|.reuse, 1.175494350822287508e-38, PT ;  /* 0x008000008c00780b */ /* 0x040fe20003f6e200 */
[----:B------:R-:W-:Y:S01]  /*4f10*/  @P1 FMUL R140, R140, 0.25 ;  /* 0x3e8000008c8c1820 */ /* 0x000fe20000400000 */
[----:B------:R-:W-:Y:S01]  /*4f20*/  LOP3.LUT R13, R9, 0xff800000, RZ, 0xc0, !PT ;  /* 0xff800000090d7812 */ /* 0x000fe200078ec0ff */
[----:B------:R-:W-:Y:S01]  /*4f30*/  FFMA.FTZ R9, R5, 1.1920928955078125e-07, R4 ;  /* 0x3400000005097823 */ /* 0x000fe20000010004 */
[----:B------:R-:W-:Y:S01]  /*4f40*/  LOP3.LUT R10, R7, 0xff800000, RZ, 0xc0, !PT ;  /* 0xff800000070a7812 */ /* 0x000fe200078ec0ff */
[----:B------:R-:W0:Y:S01]  /*4f50*/  MUFU.RCP R4, R141 ;  /* 0x0000008d00047308 */ /* 0x000e220000001000 */
[----:B------:R-:W-:Y:S01]  /*4f60*/  IADD3 R11, R69, -0x3f3504f3, RZ ;  /* 0xc0cafb0d450b7810 */ /* 0x000fe20007ffe0ff */
[----:B------:R-:W-:Y:S01]  /*4f70*/  @!P6 FMUL R55, R55, 16777216 ;  /* 0x4b8000003737e820 */ /* 0x000fe20000400000 */
[----:B------:R-:W-:Y:S01]  /*4f80*/  I2FP.F32.S32 R7, R10 ;  /* 0x0000000a00077245 */ /* 0x000fe20000201400 */
[----:B------:R-:W-:Y:S01]  /*4f90*/  @!P6 FMUL R51, R51, 16777216 ;  /* 0x4b8000003333e820 */ /* 0x000fe20000400000 */
        /* <DEDUP_REMOVED lines=14> */
[----:B------:R-:W-:Y:S01]  /*5080*/  LOP3.LUT R16, R11, 0xff800000, RZ, 0xc0, !PT ;  /* 0xff8000000b107812 */ /* 0x000fe200078ec0ff */
[----:B------:R-:W-:Y:S01]  /*5090*/  FFMA.FTZ R11, R7, 1.1920928955078125e-07, R6 ;  /* 0x34000000070b7823 */ /* 0x000fe20000010006 */
[C---:B0-----:R-:W-:Y:S01]  /*50a0*/  FMUL R29, R4.reuse, R19 ;  /* 0x00000013041d7220 */ /* 0x041fe20000400000 */
[C---:B------:R-:W-:Y:S01]  /*50b0*/  FMUL R28, R4.reuse, R55 ;  /* 0x00000037041c7220 */ /* 0x040fe20000400000 */
        /* <DEDUP_REMOVED lines=13> */
[----:B------:R-:W-:Y:S01]  /*5190*/  FMUL R34, R4, R117 ;  /* 0x0000007504227220 */ /* 0x000fe20000400000 */
[C---:B------:R-:W-:Y:S01]  /*51a0*/  FSETP.GEU.AND P1, PT, |R50|.reuse, 1.175494350822287508e-38, PT ;  /* 0x008000003200780b */ /* 0x040fe20003f2e200 */
[----:B------:R-:W0:Y:S01]  /*51b0*/  MUFU.RCP R4, R140 ;  /* 0x0000008c00047308 */ /* 0x000e220000001000 */
[----:B------:R-:W-:Y:S01]  /*51c0*/  @P2 FMUL R50, R50, 0.25 ;  /* 0x3e80000032322820 */ /* 0x000fe20000400000 */
[C---:B------:R-:W-:Y:S01]  /*51d0*/  FSETP.GEU.AND P2, PT, |R134|.reuse, 1.175494350822287508e-38, PT ;  /* 0x008000008600780b */ /* 0x040fe20003f4e200 */
[----:B------:R-:W-:Y:S01]  /*51e0*/  @P0 FMUL R134, R134, 0.25 ;  /* 0x3e80000086860820 */ /* 0x000fe20000400000 */
[----:B------:R-:W-:Y:S01]  /*51f0*/  FSEL R12, RZ, -23, P5 ;  /* 0xc1b80000ff0c7808 */ /* 0x000fe20002800000 */
        /* <DEDUP_REMOVED lines=36> */
[----:B------:R-:W0:Y:S01]  /*5440*/  MUFU.RCP R15, R134 ;  /* 0x00000086000f7308 */ /* 0x000e220000001000 */
[----:B------:R-:W-:Y:S01]  /*5450*/  @!P1 FMUL R59, R59, 16777216 ;  /* 0x4b8000003b3b9820 */ /* 0x000fe20000400000 */
[----:B------:R-:W-:Y:S01]  /*5460*/  @!P1 FMUL R139, R139, 16777216 ;  /* 0x4b8000008b8b9820 */ /* 0x000fe20000400000 */
[----:B------:R-:W-:Y:S01]  /*5470*/  @!P2 FMUL R70, R70, 16777216 ;  /* 0x4b8000004646a820 */ /* 0x000fe20000400000 */
[----:B------:R-:W-:Y:S01]  /*5480*/  @!P2 FMUL R82, R82, 16777216 ;  /* 0x4b8000005252a820 */ /* 0x000fe20000400000 */
[----:B------:R-:W-:Y:S01]  /*5490*/  FSEL R14, RZ, -23, P4 ;  /* 0xc1b80000ff0e7808 */ /* 0x000fe20002000000 */
[----:B------:R-:W-:Y:S01]  /*54a0*/  @!P1 FMUL R87, R87, 16777216 ;  /* 0x4b80000057579820 */ /* 0x000fe20000400000 */
[----:B------:R-:W-:Y:S01]  /*54b0*/  I2FP.F32.S32 R17, R16 ;  /* 0x0000001000117245 */ /* 0x000fe20000201400 */
[----:B------:R-:W1:Y:S01]  /*54c0*/  MUFU.RCP R4, R50 ;  /* 0x0000003200047308 */ /* 0x000e620000001000 */
        /* <DEDUP_REMOVED lines=13> */
[C---:B0-----:R-:W-:Y:S01]  /*55a0*/  FMUL R21, R15.reuse, R70 ;  /* 0x000000460f157220 */ /* 0x041fe20000400000 */
[----:B------:R-:W-:Y:S01]  /*55b0*/  FMUL R92, R15, R82 ;  /* 0x000000520f5c7220 */ /* 0x000fe20000400000 */
[----:B------:R-:W-:Y:S01]  /*55c0*/  @!P2 FMUL R36, R36, 16777216 ;  /* 0x4b8000002424a820 */ /* 0x000fe20000400000 */
[C---:B-1----:R-:W-:Y:S01]  /*55d0*/  FMUL R5, R4.reuse, R59 ;  /* 0x0000003b04057220 */ /* 0x042fe20000400000 */
[----:B------:R-:W-:Y:S01]  /*55e0*/  FMUL R90, R4, R139 ;  /* 0x0000008b045a7220 */ /* 0x000fe20000400000 */
        /* <DEDUP_REMOVED lines=14> */
[----:B------:R-:W-:-:S02]  /*56d0*/  IMAD.IADD R13, R94, 0x1, -R13 ;  /* 0x000000015e0d7824 */ /* 0x000fc400078e0a0d */
        /* <DEDUP_REMOVED lines=14> */
[----:B------:R-:W-:Y:S01]  /*57c0*/  IMAD.IADD R8, R61, 0x1, -R8 ;  /* 0x000000013d087824 */ /* 0x000fe200078e0a08 */
[----:B------:R-:W-:Y:S01]  /*57d0*/  F2FP.F16.F32.PACK_AB R4, R21, R92 ;  /* 0x0000005c1504723e */ /* 0x000fe200000000ff */
[----:B------:R-:W-:Y:S01]  /*57e0*/  FMUL R51, R15, R36 ;  /* 0x000000240f337220 */ /* 0x000fe20000400000 */
[----:B------:R-:W-:Y:S01]  /*57f0*/  F2FP.F16.F32.PACK_AB R5, R5, R90 ;  /* 0x0000005a0505723e */ /* 0x000fe200000000ff */
[C---:B------:R-:W-:Y:S01]  /*5800*/  FMUL R84, R15.reuse, R84 ;  /* 0x000000540f547220 */ /* 0x040fe20000400000 */
[----:B------:R-:W-:Y:S01]  /*5810*/  F2FP.F16.F32.PACK_AB R6, R6, R121 ;  /* 0x000000790606723e */ /* 0x000fe200000000ff */
[----:B------:R-:W-:Y:S01]  /*5820*/  FMUL R54, R15, R54 ;  /* 0x000000360f367220 */ /* 0x000fe20000400000 */
[----:B------:R-:W-:Y:S01]  /*5830*/  F2FP.F16.F32.PACK_AB R7, R7, R34 ;  /* 0x000000220707723e */ /* 0x000fe200000000ff */
        /* <DEDUP_REMOVED lines=11> */
[----:B------:R-:W-:-:S02]  /*58f0*/  IMAD.MOV.U32 R15, RZ, RZ, 0x3dc6b27f ;  /* 0x3dc6b27fff0f7424 */ /* 0x000fc400078e00ff */
[----:B------:R-:W-:Y:S01]  /*5900*/  FADD R13, R13, -1 ;  /* 0xbf8000000d0d7421 */ /* 0x000fe20000000000 */
[----:B------:R-:W-:Y:S01]  /*5910*/  IADD3 R10, R65, -R10, RZ ;  /* 0x8000000a410a7210 */ /* 0x000fe20007ffe0ff */
[----:B------:R-:W-:Y:S01]  /*5920*/  FADD R8, R8, -1 ;  /* 0xbf80000008087421 */ /* 0x000fe20000000000 */
[----:B------:R0:W-:Y:S01]  /*5930*/  STSM.16.M88.4 [R137], R4 ;  /* 0x0000000489007844 */ /* 0x0001e20000000200 */
[----:B------:R-:W-:Y:S01]  /*5940*/  IMAD.IADD R16, R69, 0x1, -R16 ;  /* 0x0000000145107824 */ /* 0x000fe200078e0a10 */
[----:B------:R-:W-:Y:S01]  /*5950*/  ISETP.GE.U32.AND P2, PT, R61, 0x7f800000, PT ;  /* 0x7f8000003d00780c */ /* 0x000fe20003f46070 */
[----:B------:R-:W-:Y:S01]  /*5960*/  FADD R10, R10, -1 ;  /* 0xbf8000000a0a7421 */ /* 0x000fe20000000000 */
[----:B------:R-:W-:Y:S01]  /*5970*/  ISETP.GE.U32.AND P3, PT, R65, 0x7f800000, PT ;  /* 0x7f8000004100780c */ /* 0x000fe20003f66070 */
[----:B------:R-:W-:Y:S01]  /*5980*/  FADD R16, R16, -1 ;  /* 0xbf80000010107421 */ /* 0x000fe20000000000 */
[----:B------:R-:W-:Y:S01]  /*5990*/  ISETP.GE.U32.AND P4, PT, R94, 0x7f800000, PT ;  /* 0x7f8000005e00780c */ /* 0x000fe20003f86070 */
[----:B------:R-:W1:Y:S01]  /*59a0*/  LDC R93, c[0x0][0x278] ;  /* 0x00009e00ff5d7b82 */ /* 0x000e620000000800 */
[----:B------:R-:W-:Y:S01]  /*59b0*/  ISETP.GE.U32.AND P1, PT, R69, 0x7f800000, PT ;  /* 0x7f8000004500780c */ /* 0x000fe20003f26070 */
[----:B------:R-:W-:Y:S01]  /*59c0*/  IMAD.SHL.U32 R134, R0, 0x8, RZ ;  /* 0x0000000800867824 */ /* 0x000fe200078e00ff */
[----:B------:R-:W-:-:S02]  /*59d0*/  LEA R136, R136, UR17, 0x4 ;  /* 0x0000001188887c11 */ /* 0x000fc4000f8e20ff */
[----:B------:R-:W-:Y:S02]  /*59e0*/  F2FP.F16.F32.PACK_AB R17, R17, R70 ;  /* 0x000000461111723e */ /* 0x000fe400000000ff */
[----:B------:R-:W-:Y:S01]  /*59f0*/  F2FP.F16.F32.PACK_AB R18, R18, R101 ;  /* 0x000000651212723e */ /* 0x000fe200000000ff */
[CC--:B0-----:R-:W-:Y:S01]  /*5a00*/  FFMA.FTZ R4, R13.reuse, R15.reuse, -0.16845393180847167969 ;  /* 0xbe2c7f300d047423 */ /* 0x0c1fe2000001000f */
[-C--:B------:R-:W-:Y:S01]  /*5a10*/  FFMA.FTZ R5, R8, R15.reuse, -0.16845393180847167969 ;  /* 0xbe2c7f3008057423 */ /* 0x080fe2000001000f */
[-C--:B------:R-:W-:Y:S01]  /*5a20*/  FFMA.FTZ R7, R10, R15.reuse, -0.16845393180847167969 ;  /* 0xbe2c7f300a077423 */ /* 0x080fe2000001000f */
[----:B------:R-:W-:Y:S01]  /*5a30*/  FFMA.FTZ R15, R16, R15, -0.16845393180847167969 ;  /* 0xbe2c7f30100f7423 */ /* 0x000fe2000001000f */
[C---:B------:R-:W-:Y:S01]  /*5a40*/  FFMA.FTZ R4, R13.reuse, R4, 0.1716887056827545166 ;  /* 0x3e2fcf2a0d047423 */ /* 0x040fe20000010004 */
[----:B------:R-:W-:Y:S01]  /*5a50*/  FFMA.FTZ R5, R8, R5, 0.1716887056827545166 ;  /* 0x3e2fcf2a08057423 */ /* 0x000fe20000010005 */
[----:B------:R-:W-:Y:S01]  /*5a60*/  FFMA.FTZ R7, R10, R7, 0.1716887056827545166 ;  /* 0x3e2fcf2a0a077423 */ /* 0x000fe20000010007 */
[----:B------:R-:W-:Y:S01]  /*5a70*/  FFMA.FTZ R15, R16, R15, 0.1716887056827545166 ;  /* 0x3e2fcf2a100f7423 */ /* 0x000fe2000001000f */
[C---:B------:R-:W-:Y:S01]  /*5a80*/  FFMA.FTZ R4, R13.reuse, R4, -0.17900948226451873779 ;  /* 0xbe374e430d047423 */ /* 0x040fe20000010004 */
[----:B------:R-:W-:Y:S01]  /*5a90*/  FFMA.FTZ R5, R8, R5, -0.17900948226451873779 ;  /* 0xbe374e4308057423 */ /* 0x000fe20000010005 */
[----:B------:R-:W-:Y:S01]  /*5aa0*/  FFMA.FTZ R7, R10, R7, -0.17900948226451873779 ;  /* 0xbe374e430a077423 */ /* 0x000fe20000010007 */
[----:B------:R-:W-:Y:S01]  /*5ab0*/  FFMA.FTZ R15, R16, R15, -0.17900948226451873779 ;  /* 0xbe374e43100f7423 */ /* 0x000fe2000001000f */
[C---:B------:R-:W-:Y:S01]  /*5ac0*/  FFMA.FTZ R4, R13.reuse, R4, 0.20512372255325317383 ;  /* 0x3e520bf40d047423 */ /* 0x040fe20000010004 */
[----:B------:R-:W-:Y:S01]  /*5ad0*/  FFMA.FTZ R5, R8, R5, 0.20512372255325317383 ;  /* 0x3e520bf408057423 */ /* 0x000fe20000010005 */
[----:B------:R-:W-:Y:S01]  /*5ae0*/  FFMA.FTZ R7, R10, R7, 0.20512372255325317383 ;  /* 0x3e520bf40a077423 */ /* 0x000fe20000010007 */
[----:B------:R-:W-:Y:S01]  /*5af0*/  FFMA.FTZ R15, R16, R15, 0.20512372255325317383 ;  /* 0x3e520bf4100f7423 */ /* 0x000fe2000001000f */
[C---:B------:R-:W-:Y:S01]  /*5b00*/  FFMA.FTZ R4, R13.reuse, R4, -0.24046532809734344482 ;  /* 0xbe763c8b0d047423 */ /* 0x040fe20000010004 */
[----:B------:R-:W-:Y:S01]  /*5b10*/  FFMA.FTZ R5, R8, R5, -0.24046532809734344482 ;  /* 0xbe763c8b08057423 */ /* 0x000fe20000010005 */
[----:B------:R-:W-:Y:S01]  /*5b20*/  FFMA.FTZ R7, R10, R7, -0.24046532809734344482 ;  /* 0xbe763c8b0a077423 */ /* 0x000fe20000010007 */
[----:B------:R-:W-:Y:S01]  /*5b30*/  FFMA.FTZ R15, R16, R15, -0.24046532809734344482 ;  /* 0xbe763c8b100f7423 */ /* 0x000fe2000001000f */
[C---:B------:R-:W-:Y:S01]  /*5b40*/  FFMA.FTZ R4, R13.reuse, R4, 0.28857114911079406738 ;  /* 0x3e93bf990d047423 */ /* 0x040fe20000010004 */
[----:B------:R-:W-:Y:S01]  /*5b50*/  FFMA.FTZ R5, R8, R5, 0.28857114911079406738 ;  /* 0x3e93bf9908057423 */ /* 0x000fe20000010005 */
[----:B------:R-:W-:Y:S01]  /*5b60*/  FFMA.FTZ R7, R10, R7, 0.28857114911079406738 ;  /* 0x3e93bf990a077423 */ /* 0x000fe20000010007 */
[----:B------:R-:W-:Y:S01]  /*5b70*/  FFMA.FTZ R15, R16, R15, 0.28857114911079406738 ;  /* 0x3e93bf99100f7423 */ /* 0x000fe2000001000f */
[C---:B------:R-:W-:Y:S01]  /*5b80*/  FFMA.FTZ R4, R13.reuse, R4, -0.36067417263984680176 ;  /* 0xbeb8aa490d047423 */ /* 0x040fe20000010004 */
[----:B------:R-:W-:Y:S01]  /*5b90*/  FFMA.FTZ R5, R8, R5, -0.36067417263984680176 ;  /* 0xbeb8aa4908057423 */ /* 0x000fe20000010005 */
[----:B------:R-:W-:Y:S01]  /*5ba0*/  FFMA.FTZ R7, R10, R7, -0.36067417263984680176 ;  /* 0xbeb8aa490a077423 */ /* 0x000fe20000010007 */
[----:B------:R-:W-:Y:S01]  /*5bb0*/  FFMA.FTZ R15, R16, R15, -0.36067417263984680176 ;  /* 0xbeb8aa49100f7423 */ /* 0x000fe2000001000f */
[C---:B------:R-:W-:Y:S01]  /*5bc0*/  FFMA.FTZ R4, R13.reuse, R4, 0.48089820146560668945 ;  /* 0x3ef6384a0d047423 */ /* 0x040fe20000010004 */
[----:B------:R-:W-:Y:S01]  /*5bd0*/  FFMA.FTZ R5, R8, R5, 0.48089820146560668945 ;  /* 0x3ef6384a08057423 */ /* 0x000fe20000010005 */
[----:B------:R-:W-:Y:S01]  /*5be0*/  FFMA.FTZ R7, R10, R7, 0.48089820146560668945 ;  /* 0x3ef6384a0a077423 */ /* 0x000fe20000010007 */
[----:B------:R-:W-:Y:S01]  /*5bf0*/  FFMA.FTZ R15, R16, R15, 0.48089820146560668945 ;  /* 0x3ef6384a100f7423 */ /* 0x000fe2000001000f */
[C---:B------:R-:W-:Y:S01]  /*5c00*/  FFMA.FTZ R4, R13.reuse, R4, -0.72134751081466674805 ;  /* 0xbf38aa3b0d047423 */ /* 0x040fe20000010004 */
[----:B------:R-:W-:Y:S01]  /*5c10*/  FFMA.FTZ R5, R8, R5, -0.72134751081466674805 ;  /* 0xbf38aa3b08057423 */ /* 0x000fe20000010005 */
[----:B------:R-:W-:Y:S01]  /*5c20*/  FFMA.FTZ R7, R10, R7, -0.72134751081466674805 ;  /* 0xbf38aa3b0a077423 */ /* 0x000fe20000010007 */
[----:B------:R-:W-:Y:S01]  /*5c30*/  FFMA.FTZ R15, R16, R15, -0.72134751081466674805 ;  /* 0xbf38aa3b100f7423 */ /* 0x000fe2000001000f */
[C---:B------:R-:W-:Y:S01]  /*5c40*/  FMUL R4, R13.reuse, R4 ;  /* 0x000000040d047220 */ /* 0x040fe20000400000 */
[----:B------:R-:W-:Y:S01]  /*5c50*/  FMUL R5, R8, R5 ;  /* 0x0000000508057220 */ /* 0x000fe20000400000 */
[----:B------:R-:W-:Y:S01]  /*5c60*/  FMUL R7, R10, R7 ;  /* 0x000000070a077220 */ /* 0x000fe20000400000 */
[----:B------:R-:W-:Y:S01]  /*5c70*/  FMUL R15, R16, R15 ;  /* 0x0000000f100f7220 */ /* 0x000fe20000400000 */
[C---:B------:R-:W-:Y:S01]  /*5c80*/  FMUL R4, R13.reuse, R4 ;  /* 0x000000040d047220 */ /* 0x040fe20000400000 */
[----:B------:R-:W-:Y:S01]  /*5c90*/  FMUL R5, R8, R5 ;  /* 0x0000000508057220 */ /* 0x000fe20000400000 */
[----:B------:R-:W-:Y:S01]  /*5ca0*/  FMUL R7, R10, R7 ;  /* 0x000000070a077220 */ /* 0x000fe20000400000 */
[----:B------:R-:W-:Y:S01]  /*5cb0*/  FMUL R15, R16, R15 ;  /* 0x0000000f100f7220 */ /* 0x000fe20000400000 */
[----:B------:R-:W-:Y:S01]  /*5cc0*/  FFMA.FTZ R13, R13, 1.4426950216293334961, R4 ;  /* 0x3fb8aa3b0d0d7823 */ /* 0x000fe20000010004 */
[----:B------:R-:W-:Y:S01]  /*5cd0*/  FFMA.FTZ R8, R8, 1.4426950216293334961, R5 ;  /* 0x3fb8aa3b08087823 */ /* 0x000fe20000010005 */
[----:B------:R-:W-:Y:S01]  /*5ce0*/  @P2 MOV R4, 0x7f800000 ;  /* 0x7f80000000042802 */ /* 0x000fe20000000f00 */
[----:B------:R-:W-:Y:S01]  /*5cf0*/  FFMA.FTZ R10, R10, 1.4426950216293334961, R7 ;  /* 0x3fb8aa3b0a0a7823 */ /* 0x000fe20000010007 */
[----:B------:R-:W-:Y:S01]  /*5d00*/  FFMA.FTZ R15, R16, 1.4426950216293334961, R15 ;  /* 0x3fb8aa3b100f7823 */ /* 0x000fe2000001000f */
[----:B------:R-:W-:Y:S01]  /*5d10*/  FADD R33, R9, R8 ;  /* 0x0000000809217221 */ /* 0x000fe20000000000 */
[----:B------:R-:W-:-:S02]  /*5d20*/  @P3 IMAD.MOV.U32 R6, RZ, RZ, 0x7f800000 ;  /* 0x7f800000ff063424 */ /* 0x000fc400078e00ff */
[----:B------:R-:W-:Y:S01]  /*5d30*/  @P2 FFMA.FTZ R33, R61, R4, +INF ;  /* 0x7f8000003d212423 */ /* 0x000fe20000010004 */
[----:B------:R-:W-:Y:S01]  /*5d40*/  @P4 IMAD.MOV.U32 R5, RZ, RZ, 0x7f800000 ;  /* 0x7f800000ff054424 */ /* 0x000fe200078e00ff */
[----:B------:R-:W-:Y:S01]  /*5d50*/  @P1 MOV R4, 0x7f800000 ;  /* 0x7f80000000041802 */ /* 0x000fe20000000f00 */
[----:B------:R-:W-:Y:S01]  /*5d60*/  FADD R34, R11, R10 ;  /* 0x0000000a0b227221 */ /* 0x000fe20000000000 */
[----:B------:R-:W-:Y:S01]  /*5d70*/  BAR.SYNC.DEFER_BLOCKING 0x0 ;  /* 0x0000000000007b1d */ /* 0x000fe20000010000 */
[----:B------:R-:W-:Y:S01]  /*5d80*/  FADD R35, R12, R13 ;  /* 0x0000000d0c237221 */ /* 0x000fe20000000000 */
[----:B------:R-:W-:Y:S01]  /*5d90*/  FADD R36, R14, R15 ;  /* 0x0000000f0e247221 */ /* 0x000fe20000000000 */
[----:B------:R-:W-:Y:S01]  /*5da0*/  @P3 FFMA.FTZ R34, R65, R6, +INF ;  /* 0x7f80000041223423 */ /* 0x000fe20000010006 */
[----:B------:R-:W-:Y:S01]  /*5db0*/  @P4 FFMA.FTZ R35, R94, R5, +INF ;  /* 0x7f8000005e234423 */ /* 0x000fe20000010005 */
[----:B------:R-:W-:Y:S01]  /*5dc0*/  @P1 FFMA.FTZ R36, R69, R4, +INF ;  /* 0x7f80000045241423 */ /* 0x000fe20000010004 */
[----:B------:R-:W-:Y:S01]  /*5dd0*/  F2FP.F16.F32.PACK_AB R12, R86, R57 ;  /* 0x00000039560c723e */ /* 0x000fe200000000ff */
[----:B-1----:R-:W-:Y:S01]  /*5de0*/  IMAD R81, R93, 0x14, RZ ;  /* 0x000000145d517824 */ /* 0x002fe200078e02ff */
[----:B------:R-:W-:Y:S01]  /*5df0*/  F2FP.F16.F32.PACK_AB R13, R63, R82 ;  /* 0x000000523f0d723e */ /* 0x000fe200000000ff */
[----:B------:R-:W-:Y:S01]  /*5e00*/  IMAD.SHL.U32 R57, R93, 0x8, RZ ;  /* 0x000000085d397824 */ /* 0x000fe200078e00ff */
[----:B------:R-:W-:Y:S01]  /*5e10*/  F2FP.F16.F32.PACK_AB R14, R109, R48 ;  /* 0x000000306d0e723e */ /* 0x000fe200000000ff */
[----:B------:R-:W-:Y:S01]  /*5e20*/  IMAD R77, R93, 0x12, RZ ;  /* 0x000000125d4d7824 */ /* 0x000fe200078e02ff */
[----:B------:R-:W-:Y:S01]  /*5e30*/  F2FP.F16.F32.PACK_AB R15, R103, R46 ;  /* 0x0000002e670f723e */ /* 0x000fe200000000ff */
[C---:B------:R-:W-:Y:S01]  /*5e40*/  IMAD R95, R93.reuse, 0x1a, RZ ;  /* 0x0000001a5d5f7824 */ /* 0x040fe200078e02ff */
[----:B------:R-:W-:Y:S01]  /*5e50*/  F2FP.F16.F32.PACK_AB R16, R74, R23 ;  /* 0x000000174a10723e */ /* 0x000fe200000000ff */
[----:B------:R-:W-:Y:S01]  /*5e60*/  IMAD R59, R93, 0x9, RZ ;  /* 0x000000095d3b7824 */ /* 0x000fe200078e02ff */
[----:B------:R-:W-:Y:S01]  /*5e70*/  F2FP.F16.F32.PACK_AB R19, R19, R44 ;  /* 0x0000002c1313723e */ /* 0x000fe200000000ff */
[----:B------:R-:W-:Y:S01]  /*5e80*/  IMAD R99, R93, 0x1c, RZ ;  /* 0x0000001c5d637824 */ /* 0x000fe200078e02ff */
[----:B------:R-:W-:Y:S01]  /*5e90*/  FSETP.NEU.AND P4, PT, R69, RZ, PT ;  /* 0x000000ff4500720b */ /* 0x000fe20003f8d000 */
[----:B------:R-:W-:Y:S01]  /*5ea0*/  IMAD R89, R93, 0x18, RZ ;  /* 0x000000185d597824 */ /* 0x000fe200078e02ff */
[----:B------:R-:W-:Y:S01]  /*5eb0*/  F2FP.F16.F32.PACK_AB R69, R71, R64 ;  /* 0x000000404745723e */ /* 0x000fe200000000ff */
[C---:B------:R-:W-:Y:S01]  /*5ec0*/  IMAD R113, R93.reuse, 0x22, RZ ;  /* 0x000000225d717824 */ /* 0x040fe200078e02ff */
[----:B------:R-:W-:Y:S01]  /*5ed0*/  F2FP.F16.F32.PACK_AB R68, R66, R21 ;  /* 0x000000154244723e */ /* 0x000fe200000000ff */
[----:B------:R-:W-:Y:S01]  /*5ee0*/  IMAD R103, R93, 0x1e, RZ ;  /* 0x0000001e5d677824 */ /* 0x000fe200078e02ff */
[----:B------:R-:W0:Y:S01]  /*5ef0*/  LDS.128 R4, [R136] ;  /* 0x0000000088047984 */ /* 0x000e220000000c00 */
[----:B------:R-:W-:Y:S01]  /*5f00*/  F2FP.F16.F32.PACK_AB R70, R37, R22 ;  /* 0x000000162546723e */ /* 0x000fe200000000ff */
[----:B------:R-:W-:Y:S01]  /*5f10*/  IMAD R37, R2, UR5, RZ ;  /* 0x0000000502257c24 */ /* 0x000fe2000f8e02ff */
[----:B------:R-:W-:Y:S01]  /*5f20*/  F2FP.F16.F32.PACK_AB R71, R39, R20 ;  /* 0x000000142747723e */ /* 0x000fe200000000ff */
[----:B------:R-:W-:Y:S01]  /*5f30*/  BAR.SYNC.DEFER_BLOCKING 0x0 ;  /* 0x0000000000007b1d */ /* 0x000fe20000010000 */
[----:B------:R-:W-:Y:S01]  /*5f40*/  FSETP.NEU.AND P2, PT, R65, RZ, PT ;  /* 0x000000ff4100720b */ /* 0x000fe20003f4d000 */
[----:B------:R-:W-:Y:S01]  /*5f50*/  IMAD.SHL.U32 R39, R37, 0x2, RZ ;  /* 0x0000000225277824 */ /* 0x000fe200078e00ff */
[----:B------:R-:W-:Y:S01]  /*5f60*/  F2FP.F16.F32.PACK_AB R64, R62, R55 ;  /* 0x000000373e40723e */ /* 0x000fe200000000ff */
[----:B------:R-:W-:Y:S01]  /*5f70*/  UIMAD.WIDE UR4, UR4, 0x2, URZ ;  /* 0x00000002040478a5 */ /* 0x000fe2000f8e023f */
[----:B------:R-:W-:Y:S01]  /*5f80*/  F2FP.F16.F32.PACK_AB R65, R75, R60 ;  /* 0x0000003c4b41723e */ /* 0x000fe200000000ff */
[----:B------:R-:W-:Y:S01]  /*5f90*/  IMAD R55, R93, 0x7, RZ ;  /* 0x000000075d377824 */ /* 0x000fe200078e02ff */
[----:B------:R-:W-:Y:S01]  /*5fa0*/  F2FP.F16.F32.PACK_AB R66, R41, R42 ;  /* 0x0000002a2942723e */ /* 0x000fe200000000ff */
[----:B------:R-:W-:Y:S01]  /*5fb0*/  IMAD.SHL.U32 R73, R93, 0x10, RZ ;  /* 0x000000105d497824 */ /* 0x000fe200078e00ff */
[----:B------:R-:W-:Y:S01]  /*5fc0*/  F2FP.F16.F32.PACK_AB R67, R43, R40 ;  /* 0x000000282b43723e */ /* 0x000fe200000000ff */
[----:B------:R-:W-:Y:S01]  /*5fd0*/  IMAD R121, R93, 0x26, RZ ;  /* 0x000000265d797824 */ /* 0x000fe200078e02ff */
[----:B------:R-:W-:Y:S01]  /*5fe0*/  FSETP.NEU.AND P0, PT, R61, RZ, PT ;  /* 0x000000ff3d00720b */ /* 0x000fe20003f0d000 */
[C---:B------:R-:W-:Y:S01]  /*5ff0*/  IMAD R75, R93.reuse, 0x11, RZ ;  /* 0x000000115d4b7824 */ /* 0x040fe200078e02ff */
[----:B------:R-:W-:Y:S01]  /*6000*/  F2FP.F16.F32.PACK_AB R60, R58, R53 ;  /* 0x000000353a3c723e */ /* 0x000fe200000000ff */
[----:B------:R-:W-:Y:S01]  /*6010*/  IMAD R53, R93, 0x6, RZ ;  /* 0x000000065d357824 */ /* 0x000fe200078e02ff */
[----:B------:R-:W-:Y:S01]  /*6020*/  F2FP.F16.F32.PACK_AB R61, R79, R56 ;  /* 0x000000384f3d723e */ /* 0x000fe200000000ff */
[----:B------:R-:W-:Y:S01]  /*6030*/  IMAD R125, R93, 0x28, RZ ;  /* 0x000000285d7d7824 */ /* 0x000fe200078e02ff */
[----:B------:R-:W-:Y:S01]  /*6040*/  F2FP.F16.F32.PACK_AB R62, R45, R38 ;  /* 0x000000262d3e723e */ /* 0x000fe200000000ff */
[----:B------:R-:W-:Y:S01]  /*6050*/  IMAD R117, R93, 0x24, RZ ;  /* 0x000000245d757824 */ /* 0x000fe200078e02ff */
[----:B------:R-:W-:Y:S01]  /*6060*/  F2FP.F16.F32.PACK_AB R63, R47, R32 ;  /* 0x000000202f3f723e */ /* 0x000fe200000000ff */
[----:B------:R-:W1:Y:S01]  /*6070*/  LDC.64 R44, c[0x0][0x228] ;  /* 0x00008a00ff2c7b82 */ /* 0x000e620000000a00 */
[----:B------:R-:W-:Y:S01]  /*6080*/  F2FP.F16.F32.PACK_AB R40, R54, R27 ;  /* 0x0000001b3628723e */ /* 0x000fe200000000ff */
[----:B------:R-:W-:Y:S01]  /*6090*/  IMAD R47, R93, 0x44, RZ ;  /* 0x000000445d2f7824 */ /* 0x000fe200078e02ff */
[----:B------:R-:W-:Y:S01]  /*60a0*/  F2FP.F16.F32.PACK_AB R42, R49, R26 ;  /* 0x0000001a312a723e */ /* 0x000fe200000000ff */
[----:B------:R-:W-:Y:S01]  /*60b0*/  STSM.16.M88.4 [R137], R12 ;  /* 0x0000000c89007844 */ /* 0x000fe20000000200 */
[----:B------:R-:W-:Y:S01]  /*60c0*/  F2FP.F16.F32.PACK_AB R43, R24, R25 ;  /* 0x00000019182b723e */ /* 0x000fe200000000ff */
[----:B------:R-:W-:Y:S01]  /*60d0*/  IMAD R49, R93, 0x46, RZ ;  /* 0x000000465d317824 */ /* 0x000fe200078e02ff */
[----:B------:R-:W-:Y:S01]  /*60e0*/  F2FP.F16.F32.PACK_AB R41, R83, R52 ;  /* 0x000000345329723e */ /* 0x000fe200000000ff */
[----:B------:R-:W-:Y:S01]  /*60f0*/  BAR.SYNC.DEFER_BLOCKING 0x0 ;  /* 0x0000000000007b1d */ /* 0x000fe20000010000 */
[----:B------:R-:W-:Y:S01]  /*6100*/  F2FP.F16.F32.PACK_AB R85, R87, R50 ;  /* 0x000000325755723e */ /* 0x000fe200000000ff */
[C---:B------:R-:W-:Y:S01]  /*6110*/  IMAD R79, R93.reuse, 0x13, RZ ;  /* 0x000000135d4f7824 */ /* 0x040fe200078e02ff */
[----:B------:R-:W-:Y:S01]  /*6120*/  F2FP.F16.F32.PACK_AB R86, R30, R31 ;  /* 0x0000001f1e56723e */ /* 0x000fe200000000ff */
[C---:B------:R-:W-:Y:S01]  /*6130*/  IMAD R133, R93.reuse, 0x2c, RZ ;  /* 0x0000002c5d857824 */ /* 0x040fe200078e02ff */
[----:B------:R-:W-:Y:S01]  /*6140*/  F2FP.F16.F32.PACK_AB R87, R28, R29 ;  /* 0x0000001d1c57723e */ /* 0x000fe200000000ff */
[C---:B------:R-:W-:Y:S01]  /*6150*/  IMAD R139, R93.reuse, 0x2e, RZ ;  /* 0x0000002e5d8b7824 */ /* 0x040fe200078e02ff */
[----:B------:R-:W-:Y:S01]  /*6160*/  FSETP.NEU.AND P3, PT, R94, RZ, PT ;  /* 0x000000ff5e00720b */ /* 0x000fe20003f6d000 */
[C---:B------:R-:W-:Y:S01]  /*6170*/  IMAD R129, R93.reuse, 0x2a, RZ ;  /* 0x0000002a5d817824 */ /* 0x040fe200078e02ff */
[----:B------:R-:W-:Y:S01]  /*6180*/  FSEL R36, R36, -INF , P4 ;  /* 0xff80000024247808 */ /* 0x000fe20002000000 */
[----:B------:R-:W-:Y:S01]  /*6190*/  IMAD R147, R93, 0x32, RZ ;  /* 0x000000325d937824 */ /* 0x000fe200078e02ff */
[----:B------:R-:W-:Y:S01]  /*61a0*/  FSEL R38, R35, -INF , P3 ;  /* 0xff80000023267808 */ /* 0x000fe20001800000 */
[----:B------:R-:W-:Y:S01]  /*61b0*/  IMAD R83, R93, 0x15, RZ ;  /* 0x000000155d537824 */ /* 0x000fe200078e02ff */
[----:B------:R-:W-:Y:S01]  /*61c0*/  F2FP.F16.F32.PACK_AB R84, R51, R84 ;  /* 0x000000543354723e */ /* 0x000fe200000000ff */
[----:B------:R-:W-:Y:S01]  /*61d0*/  FFMA R105, R36, 0.69314718246459960938, R105 ;  /* 0x3f31721824697823 */ /* 0x000fe20000000069 */
[----:B------:R-:W-:Y:S01]  /*61e0*/  IMAD R51, R93, 0x5, RZ ;  /* 0x000000055d337824 */ /* 0x000fe200078e02ff */
[----:B-1----:R-:W-:Y:S01]  /*61f0*/  IADD3 R32, P1, P5, R39, UR6, R44 ;  /* 0x0000000627207c10 */ /* 0x002fe2000fd3e02c */
[----:B------:R-:W-:Y:S01]  /*6200*/  IMAD R149, R93, 0x34, RZ ;  /* 0x000000345d957824 */ /* 0x000fe200078e02ff */
[----:B------:R-:W-:Y:S01]  /*6210*/  FSEL R39, R33, -INF , P0 ;  /* 0xff80000021277808 */ /* 0x000fe20000000000 */
[C---:B------:R-:W-:Y:S01]  /*6220*/  IMAD R143, R93.reuse, 0x30, RZ ;  /* 0x000000305d8f7824 */ /* 0x040fe200078e02ff */
[C---:B------:R-:W-:Y:S01]  /*6230*/  SHF.L.U32 R109, R93.reuse, 0x5, RZ ;  /* 0x000000055d6d7819 */ /* 0x040fe200000006ff */
[C---:B------:R-:W-:Y:S01]  /*6240*/  IMAD R91, R93.reuse, 0x19, RZ ;  /* 0x000000195d5b7824 */ /* 0x040fe200078e02ff */
[----:B------:R-:W-:Y:S01]  /*6250*/  LOP3.LUT R134, R134, 0x38, RZ, 0xc0, !PT ;  /* 0x0000003886867812 */ /* 0x000fe200078ec0ff */
[C---:B------:R-:W-:Y:S01]  /*6260*/  IMAD R155, R93.reuse, 0x38, RZ ;  /* 0x000000385d9b7824 */ /* 0x040fe200078e02ff */
[----:B------:R-:W1:Y:S01]  /*6270*/  LDS.128 R8, [R136] ;  /* 0x0000000088087984 */ /* 0x000e620000000c00 */
[C---:B------:R-:W-:Y:S01]  /*6280*/  IMAD R159, R93.reuse, 0x3a, RZ ;  /* 0x0000003a5d9f7824 */ /* 0x040fe200078e02ff */
[----:B------:R-:W-:Y:S01]  /*6290*/  ULDC UR4, c[0x0][0x27c] ;  /* 0x00009f0000047ab9 */ /* 0x000fe20000000800 */
[C---:B------:R-:W-:Y:S01]  /*62a0*/  IMAD R151, R93.reuse, 0x36, RZ ;  /* 0x000000365d977824 */ /* 0x040fe200078e02ff */
[----:B------:R-:W-:Y:S01]  /*62b0*/  BAR.SYNC.DEFER_BLOCKING 0x0 ;  /* 0x0000000000007b1d */ /* 0x000fe20000010000 */
[C---:B------:R-:W-:Y:S01]  /*62c0*/  IMAD R135, R93.reuse, 0x3e, RZ ;  /* 0x0000003e5d877824 */ /* 0x040fe200078e02ff */
[----:B------:R-:W-:Y:S01]  /*62d0*/  UIMAD UR4, UR16, UR4, URZ ;  /* 0x00000004100472a4 */ /* 0x000fe2000f8e023f */
[----:B------:R-:W-:-:S02]  /*62e0*/  IMAD R101, R93, 0x1d, RZ ;  /* 0x0000001d5d657824 */ /* 0x000fc400078e02ff */
[C---:B------:R-:W-:Y:S01]  /*62f0*/  IMAD R97, R93.reuse, 0x1b, RZ ;  /* 0x0000001b5d617824 */ /* 0x040fe200078e02ff */
[----:B------:R-:W-:Y:S01]  /*6300*/  USHF.L.U32 UR6, UR4, 0x2, URZ ;  /* 0x0000000204067899 */ /* 0x000fe2000800063f */
[C---:B------:R-:W-:Y:S02]  /*6310*/  IMAD R107, R93.reuse, 0x1f, RZ ;  /* 0x0000001f5d6b7824 */ /* 0x040fe400078e02ff */
[C---:B------:R-:W-:Y:S02]  /*6320*/  IMAD R157, R93.reuse, 0x4a, RZ ;  /* 0x0000004a5d9d7824 */ /* 0x040fe400078e02ff */
[C---:B------:R-:W-:Y:S02]  /*6330*/  IMAD R115, R93.reuse, 0x23, RZ ;  /* 0x000000235d737824 */ /* 0x040fe400078e02ff */
[C---:B------:R-:W-:Y:S02]  /*6340*/  IMAD R161, R93.reuse, 0x4c, RZ ;  /* 0x0000004c5da17824 */ /* 0x040fe400078e02ff */
[----:B------:R-:W-:-:S02]  /*6350*/  IMAD R153, R93, 0x48, RZ ;  /* 0x000000485d997824 */ /* 0x000fc400078e02ff */
[C---:B------:R-:W-:Y:S02]  /*6360*/  IMAD R119, R93.reuse, 0x25, RZ ;  /* 0x000000255d777824 */ /* 0x040fe400078e02ff */
[C---:B------:R-:W-:Y:S02]  /*6370*/  IMAD R165, R93.reuse, 0x50, RZ ;  /* 0x000000505da57824 */ /* 0x040fe400078e02ff */
[C---:B------:R-:W-:Y:S02]  /*6380*/  IMAD R167, R93.reuse, 0x52, RZ ;  /* 0x000000525da77824 */ /* 0x040fe400078e02ff */
[C---:B------:R-:W-:Y:S01]  /*6390*/  IMAD R171, R93.reuse, 0x56, RZ ;  /* 0x000000565dab7824 */ /* 0x040fe200078e02ff */
[----:B------:R-:W-:Y:S01]  /*63a0*/  STSM.16.M88.4 [R137], R16 ;  /* 0x0000001089007844 */ /* 0x000fe20000000200 */
[C---:B------:R-:W-:Y:S02]  /*63b0*/  IMAD R163, R93.reuse, 0x4e, RZ ;  /* 0x0000004e5da37824 */ /* 0x040fe400078e02ff */
[C---:B------:R-:W-:Y:S01]  /*63c0*/  IMAD R127, R93.reuse, 0x29, RZ ;  /* 0x000000295d7f7824 */ /* 0x040fe200078e02ff */
[----:B------:R-:W-:Y:S01]  /*63d0*/  BAR.SYNC.DEFER_BLOCKING 0x0 ;  /* 0x0000000000007b1d */ /* 0x000fe20000010000 */
[----:B------:R-:W-:-:S02]  /*63e0*/  IMAD R173, R93, 0x58, RZ ;  /* 0x000000585dad7824 */ /* 0x000fc400078e02ff */
[C---:B------:R-:W-:Y:S02]  /*63f0*/  IMAD R169, R93.reuse, 0x54, RZ ;  /* 0x000000545da97824 */ /* 0x040fe400078e02ff */
        /* <DEDUP_REMOVED lines=8> */
[C---:B------:R-:W-:Y:S02]  /*6480*/  IMAD R145, R93.reuse, 0x31, RZ ;  /* 0x000000315d917824 */ /* 0x040fe400078e02ff */
[C---:B------:R-:W-:Y:S01]  /*6490*/  IMAD R185, R93.reuse, 0x64, RZ ;  /* 0x000000645db97824 */ /* 0x040fe200078e02ff */
[----:B------:R-:W2:Y:S01]  /*64a0*/  LDS.128 R20, [R136] ;  /* 0x0000000088147984 */ /* 0x000ea20000000c00 */
[----:B------:R-:W-:-:S02]  /*64b0*/  IMAD R187, R93, 0x66, RZ ;  /* 0x000000665dbb7824 */ /* 0x000fc400078e02ff */
[C---:B------:R-:W-:Y:S01]  /*64c0*/  IMAD R189, R93.reuse, 0x68, RZ ;  /* 0x000000685dbd7824 */ /* 0x040fe200078e02ff */
[----:B------:R-:W-:Y:S01]  /*64d0*/  BAR.SYNC.DEFER_BLOCKING 0x0 ;  /* 0x0000000000007b1d */ /* 0x000fe20000010000 */
[C---:B------:R-:W-:Y:S02]  /*64e0*/  IMAD R191, R93.reuse, 0x6a, RZ ;  /* 0x0000006a5dbf7824 */ /* 0x040fe400078e02ff */
[C---:B------:R-:W-:Y:S02]  /*64f0*/  IMAD R195, R93.reuse, 0x6e, RZ ;  /* 0x0000006e5dc37824 */ /* 0x040fe400078e02ff */
[C---:B------:R-:W-:Y:S01]  /*6500*/  IMAD R193, R93.reuse, 0x6c, RZ ;  /* 0x0000006c5dc17824 */ /* 0x040fe200078e02ff */
[----:B------:R3:W-:Y:S02]  /*6510*/  STSM.16.M88.4 [R137], R68 ;  /* 0x0000004489007844 */ /* 0x0007e40000000200 */
[----:B------:R-:W-:Y:S01]  /*6520*/  BAR.SYNC.DEFER_BLOCKING 0x0 ;  /* 0x0000000000007b1d */ /* 0x000fe20000010000 */
[----:B---3--:R-:W-:-:S02]  /*6530*/  IMAD R69, R93, 0xe, RZ ;  /* 0x0000000e5d457824 */ /* 0x008fc400078e02ff */
[----:B------:R-:W-:-:S03]  /*6540*/  IMAD R71, R93, 0xf, RZ ;  /* 0x0000000f5d477824 */ /* 0x000fc600078e02ff */
[----:B------:R-:W3:Y:S02]  /*6550*/  LDS.128 R16, [R136] ;  /* 0x0000000088107984 */ /* 0x000ee40000000c00 */
[----:B------:R-:W-:Y:S06]  /*6560*/  BAR.SYNC.DEFER_BLOCKING 0x0 ;  /* 0x0000000000007b1d */ /* 0x000fec0000010000 */
[----:B------:R4:W-:Y:S02]  /*6570*/  STSM.16.M88.4 [R137], R64 ;  /* 0x0000004089007844 */ /* 0x0009e40000000200 */
[----:B------:R-:W-:Y:S01]  /*6580*/  BAR.SYNC.DEFER_BLOCKING 0x0 ;  /* 0x0000000000007b1d */ /* 0x000fe20000010000 */
[----:B----4-:R-:W-:-:S02]  /*6590*/  IMAD R65, R93, 0xc, RZ ;  /* 0x0000000c5d417824 */ /* 0x010fc400078e02ff */
[----:B------:R-:W-:-:S03]  /*65a0*/  IMAD R67, R93, 0xd, RZ ;  /* 0x0000000d5d437824 */ /* 0x000fc600078e02ff */
[----:B------:R-:W4:Y:S02]  /*65b0*/  LDS.128 R12, [R136] ;  /* 0x00000000880c7984 */ /* 0x000f240000000c00 */
[----:B------:R-:W-:Y:S06]  /*65c0*/  BAR.SYNC.DEFER_BLOCKING 0x0 ;  /* 0x0000000000007b1d */ /* 0x000fec0000010000 */
[----:B------:R5:W-:Y:S02]  /*65d0*/  STSM.16.M88.4 [R137], R60 ;  /* 0x0000003c89007844 */ /* 0x000be40000000200 */
[----:B------:R-:W-:Y:S01]  /*65e0*/  BAR.SYNC.DEFER_BLOCKING 0x0 ;  /* 0x0000000000007b1d */ /* 0x000fe20000010000 */
[----:B-----5:R-:W-:-:S02]  /*65f0*/  IMAD R61, R93, 0xa, RZ ;  /* 0x0000000a5d3d7824 */ /* 0x020fc400078e02ff */
[----:B------:R-:W-:-:S03]  /*6600*/  IMAD R63, R93, 0xb, RZ ;  /* 0x0000000b5d3f7824 */ /* 0x000fc600078e02ff */
[----:B------:R-:W5:Y:S02]  /*6610*/  LDS.128 R24, [R136] ;  /* 0x0000000088187984 */ /* 0x000f640000000c00 */
[----:B------:R-:W-:Y:S06]  /*6620*/  BAR.SYNC.DEFER_BLOCKING 0x0 ;  /* 0x0000000000007b1d */ /* 0x000fec0000010000 */
[----:B------:R0:W-:Y:S02]  /*6630*/  STSM.16.M88.4 [R137], R40 ;  /* 0x0000002889007844 */ /* 0x0001e40000000200 */
[----:B------:R-:W-:Y:S01]  /*6640*/  BAR.SYNC.DEFER_BLOCKING 0x0 ;  /* 0x0000000000007b1d */ /* 0x000fe20000010000 */
[----:B0-----:R-:W-:Y:S01]  /*6650*/  IMAD.HI R40, R37, 0x2, RZ ;  /* 0x0000000225287827 */ /* 0x001fe200078e02ff */
[----:B------:R-:W-:-:S03]  /*6660*/  FSEL R37, R34, -INF , P2 ;  /* 0xff80000022257808 */ /* 0x000fc60001000000 */
[----:B------:R-:W-:Y:S01]  /*6670*/  FFMA R34, R39, 0.69314718246459960938, R104 ;  /* 0x3f31721827227823 */ /* 0x000fe20000000068 */
[CC--:B------:R-:W-:Y:S01]  /*6680*/  LEA R42, P6, R93.reuse, R32.reuse, 0x2 ;  /* 0x000000205d2a7211 */ /* 0x0c0fe200078c10ff */
[----:B------:R-:W-:Y:S01]  /*6690*/  IMAD R43, R93, 0x42, RZ ;  /* 0x000000425d2b7824 */ /* 0x000fe200078e02ff */
[----:B------:R-:W-:Y:S01]  /*66a0*/  IADD3.X R33, R40, UR5, R45, P1, P5 ;  /* 0x0000000528217c10 */ /* 0x000fe20008fea42d */
[----:B------:R-:W-:Y:S01]  /*66b0*/  FFMA R35, R37, 0.69314718246459960938, R116 ;  /* 0x3f31721825237823 */ /* 0x000fe20000000074 */
[C---:B------:R-:W-:Y:S01]  /*66c0*/  IMAD.SHL.U32 R37, R93.reuse, 0x2, RZ ;  /* 0x000000025d257824 */ /* 0x040fe200078e00ff */
[C---:B------:R-:W-:Y:S01]  /*66d0*/  SHF.L.U32 R41, R93.reuse, 0x2, RZ ;  /* 0x000000025d297819 */ /* 0x040fe200000006ff */
[C---:B------:R-:W-:Y:S01]  /*66e0*/  IMAD R39, R93.reuse, 0x3, RZ ;  /* 0x000000035d277824 */ /* 0x040fe200078e02ff */
[-C--:B------:R-:W-:Y:S01]  /*66f0*/  LEA R48, P1, R93, R32.reuse, 0x3 ;  /* 0x000000205d307211 */ /* 0x080fe200078218ff */
[----:B------:R-:W-:Y:S01]  /*6700*/  FFMA R104, R38, 0.69314718246459960938, R111 ;  /* 0x3f31721826687823 */ /* 0x000fe2000000006f */
[----:B------:R-:W0:Y:S01]  /*6710*/  LDS.128 R28, [R136] ;  /* 0x00000000881c7984 */ /* 0x000e220000000c00 */
[-C--:B------:R-:W-:Y:S01]  /*6720*/  IADD3 R36, P4, R43, R32.reuse, RZ ;  /* 0x000000202b247210 */ /* 0x080fe20007f9e0ff */
[----:B------:R-:W-:Y:S01]  /*6730*/  IMAD R45, R93, 0x3c, RZ ;  /* 0x0000003c5d2d7824 */ /* 0x000fe200078e02ff */
[----:B------:R-:W-:Y:S01]  /*6740*/  LEA.HI.X.SX32 R43, R37, R33, 0x1, P6 ;  /* 0x00000021252b7211 */ /* 0x000fe200030f0eff */
[----:B------:R-:W-:Y:S01]  /*6750*/  BAR.SYNC.DEFER_BLOCKING 0x0 ;  /* 0x0000000000007b1d */ /* 0x000fe20000010000 */
[-C--:B------:R-:W-:Y:S01]  /*6760*/  IADD3 R40, P2, R49, R32.reuse, RZ ;  /* 0x0000002031287210 */ /* 0x080fe20007f5e0ff */
[----:B------:R-:W-:Y:S01]  /*6770*/  IMAD R111, R93, 0x21, RZ ;  /* 0x000000215d6f7824 */ /* 0x000fe200078e02ff */
[-C--:B------:R-:W-:Y:S01]  /*6780*/  IADD3 R50, P6, R61, R32.reuse, RZ ;  /* 0x000000203d327210 */ /* 0x080fe20007fde0ff */
[----:B------:R-:W-:Y:S01]  /*6790*/  UIMAD.WIDE UR4, UR4, 0x4, URZ ;  /* 0x00000004040478a5 */ /* 0x000fe2000f8e023f */
[----:B------:R-:W-:-:S02]  /*67a0*/  IADD3 R46, P5, R53, R32, RZ ;  /* 0x00000020352e7210 */ /* 0x000fc40007fbe0ff */
[-C--:B------:R-:W-:Y:S02]  /*67b0*/  LEA.HI.X.SX32 R49, R41, R33.reuse, 0x1, P1 ;  /* 0x0000002129317211 */ /* 0x080fe400008f0eff */
[-C--:B------:R-:W-:Y:S02]  /*67c0*/  IADD3 R54, P1, R69, R32.reuse, RZ ;  /* 0x0000002045367210 */ /* 0x080fe40007f3e0ff */
[-C--:B------:R-:W-:Y:S02]  /*67d0*/  IADD3 R38, P3, R47, R32.reuse, RZ ;  /* 0x000000202f267210 */ /* 0x080fe40007f7e0ff */
[-C--:B------:R-:W-:Y:S02]  /*67e0*/  LEA.HI.X.SX32 R51, R51, R33.reuse, 0x1, P6 ;  /* 0x0000002133337211 */ /* 0x080fe400030f0eff */
[----:B------:R-:W-:Y:S02]  /*67f0*/  LEA.HI.X.SX32 R47, R39, R33, 0x1, P5 ;  /* 0x00000021272f7211 */ /* 0x000fe400028f0eff */
[----:B------:R-:W-:-:S02]  /*6800*/  LEA R56, P6, R93, R32, 0x4 ;  /* 0x000000205d387211 */ /* 0x000fc400078c20ff */
[-C--:B------:R-:W-:Y:S02]  /*6810*/  IADD3 R52, P5, R65, R32.reuse, RZ ;  /* 0x0000002041347210 */ /* 0x080fe40007fbe0ff */
[-C--:B------:R-:W-:Y:S02]  /*6820*/  LEA.HI.X.SX32 R55, R55, R33.reuse, 0x1, P1 ;  /* 0x0000002137377211 */ /* 0x080fe400008f0eff */
[-C--:B------:R-:W-:Y:S01]  /*6830*/  IADD3 R60, P1, R81, R32.reuse, RZ ;  /* 0x00000020513c7210 */ /* 0x080fe20007f3e0ff */
[----:B------:R1:W-:Y:S01]  /*6840*/  STSM.16.M88.4 [R137], R84 ;  /* 0x0000005489007844 */ /* 0x0003e20000000200 */
[-C--:B------:R-:W-:Y:S02]  /*6850*/  LEA.HI.X.SX32 R57, R57, R33.reuse, 0x1, P6 ;  /* 0x0000002139397211 */ /* 0x080fe400030f0eff */
[----:B------:R-:W-:Y:S01]  /*6860*/  LEA.HI.X.SX32 R53, R53, R33, 0x1, P5 ;  /* 0x0000002135357211 */ /* 0x000fe200028f0eff */
[----:B------:R-:W-:Y:S01]  /*6870*/  BAR.SYNC.DEFER_BLOCKING 0x0 ;  /* 0x0000000000007b1d */ /* 0x000fe20000010000 */
[----:B------:R-:W-:-:S02]  /*6880*/  IADD3 R58, P5, R77, R32, RZ ;  /* 0x000000204d3a7210 */ /* 0x000fc40007fbe0ff */
[-C--:B------:R-:W-:Y:S02]  /*6890*/  LEA.HI.X.SX32 R61, R61, R33.reuse, 0x1, P1 ;  /* 0x000000213d3d7211 */ /* 0x080fe400008f0eff */
[-C--:B------:R-:W-:Y:S02]  /*68a0*/  IADD3 R66, P1, R95, R32.reuse, RZ ;  /* 0x000000205f427210 */ /* 0x080fe40007f3e0ff */
[-C--:B------:R-:W-:Y:S02]  /*68b0*/  LEA.HI.X.SX32 R59, R59, R33.reuse, 0x1, P5 ;  /* 0x000000213b3b7211 */ /* 0x080fe400028f0eff */
[-C--:B------:R-:W-:Y:S02]  /*68c0*/  IADD3 R64, P5, R89, R32.reuse, RZ ;  /* 0x0000002059407210 */ /* 0x080fe40007fbe0ff */
[-C--:B------:R-:W-:Y:S01]  /*68d0*/  LEA.HI.X.SX32 R67, R67, R33.reuse, 0x1, P1 ;  /* 0x0000002143437211 */ /* 0x080fe200008f0eff */
[C---:B-1----:R-:W-:Y:S01]  /*68e0*/  IMAD R85, R93.reuse, 0x16, RZ ;  /* 0x000000165d557824 */ /* 0x042fe200078e02ff */
[CC--:B------:R-:W-:Y:S01]  /*68f0*/  LEA R72, P1, R93.reuse, R32.reuse, 0x5 ;  /* 0x000000205d487211 */ /* 0x0c0fe200078228ff */
[----:B------:R-:W-:Y:S01]  /*6900*/  IMAD R87, R93, 0x17, RZ ;  /* 0x000000175d577824 */ /* 0x000fe200078e02ff */
[----:B------:R-:W-:Y:S01]  /*6910*/  LEA.HI.X.SX32 R65, R65, R33, 0x1, P5 ;  /* 0x0000002141417211 */ /* 0x000fe200028f0eff */
[----:B------:R-:W-:Y:S01]  /*6920*/  IMAD R137, R93, 0x2d, RZ ;  /* 0x0000002d5d897824 */ /* 0x000fe200078e02ff */
[----:B------:R-:W-:-:S02]  /*6930*/  IADD3 R62, P6, R85, R32, RZ ;  /* 0x00000020553e7210 */ /* 0x000fc40007fde0ff */
[-C--:B------:R-:W-:Y:S02]  /*6940*/  IADD3 R70, P5, R103, R32.reuse, RZ ;  /* 0x0000002067467210 */ /* 0x080fe40007fbe0ff */
[-C--:B------:R-:W-:Y:S02]  /*6950*/  LEA.HI.X.SX32 R63, R63, R33.reuse, 0x1, P6 ;  /* 0x000000213f3f7211 */ /* 0x080fe400030f0eff */
[-C--:B------:R-:W-:Y:S01]  /*6960*/  IADD3 R68, P6, R99, R32.reuse, RZ ;  /* 0x0000002063447210 */ /* 0x080fe20007fde0ff */
[----:B------:R1:W-:Y:S01]  /*6970*/  STG.E.U16 desc[UR28][R32.64], R4 ;  /* 0x0000000420007986 */ /* 0x0003e2000c10151c */
[-C--:B------:R-:W-:Y:S02]  /*6980*/  LEA.HI.X.SX32 R73, R73, R33.reuse, 0x1, P1 ;  /* 0x0000002149497211 */ /* 0x080fe400008f0eff */
[----:B------:R-:W-:Y:S02]  /*6990*/  LEA.HI.X.SX32 R69, R69, R33, 0x1, P6 ;  /* 0x0000002145457211 */ /* 0x000fe400030f0eff */
[----:B------:R-:W-:-:S02]  /*69a0*/  IADD3 R74, P6, R113, R32, RZ ;  /* 0x00000020714a7210 */ /* 0x000fc40007fde0ff */
[-C--:B------:R-:W-:Y:S02]  /*69b0*/  IADD3 R78, P1, R121, R32.reuse, RZ ;  /* 0x00000020794e7210 */ /* 0x080fe40007f3e0ff */
[-C--:B------:R-:W-:Y:S02]  /*69c0*/  LEA.HI.X.SX32 R75, R75, R33.reuse, 0x1, P6 ;  /* 0x000000214b4b7211 */ /* 0x080fe400030f0eff */
[-C--:B------:R-:W-:Y:S02]  /*69d0*/  LEA.HI.X.SX32 R71, R71, R33.reuse, 0x1, P5 ;  /* 0x0000002147477211 */ /* 0x080fe400028f0eff */
[-C--:B------:R-:W-:Y:S02]  /*69e0*/  IADD3 R80, P6, R125, R32.reuse, RZ ;  /* 0x000000207d507210 */ /* 0x080fe40007fde0ff */
[----:B------:R-:W-:Y:S02]  /*69f0*/  IADD3 R76, P5, R117, R32, RZ ;  /* 0x00000020754c7210 */ /* 0x000fe40007fbe0ff */
[----:B------:R-:W-:-:S02]  /*6a00*/  LEA.HI.X.SX32 R79, R79, R33, 0x1, P1 ;  /* 0x000000214f4f7211 */ /* 0x000fc400008f0eff */
        /* <DEDUP_REMOVED lines=21> */
[-C--:B------:R-:W-:Y:S02]  /*6b60*/  LEA R108, P6, R93, R32.reuse, 0x6 ;  /* 0x000000205d6c7211 */ /* 0x080fe400078c30ff */
[----:B------:R-:W-:Y:S02]  /*6b70*/  IADD3 R102, P5, R45, R32, RZ ;  /* 0x000000202d667210 */ /* 0x000fe40007fbe0ff */
[----:B------:R-:W-:-:S02]  /*6b80*/  LEA.HI.X.SX32 R107, R107, R33, 0x1, P1 ;  /* 0x000000216b6b7211 */ /* 0x000fc400008f0eff */
[-C--:B------:R-:W-:Y:S01]  /*6b90*/  IADD3 R112, P1, R157, R32.reuse, RZ ;  /* 0x000000209d707210 */ /* 0x080fe20007f3e0ff */
[----:B------:R-:W-:Y:S01]  /*6ba0*/  IMAD R157, R93, 0x72, RZ ;  /* 0x000000725d9d7824 */ /* 0x000fe200078e02ff */
[-C--:B------:R-:W-:Y:S02]  /*6bb0*/  LEA.HI.X.SX32 R109, R109, R33.reuse, 0x1, P6 ;  /* 0x000000216d6d7211 */ /* 0x080fe400030f0eff */
[-C--:B------:R-:W-:Y:S02]  /*6bc0*/  LEA.HI.X.SX32 R103, R103, R33.reuse, 0x1, P5 ;  /* 0x0000002167677211 */ /* 0x080fe400028f0eff */
[----:B------:R-:W-:Y:S01]  /*6bd0*/  IADD3 R114, P6, R161, R32, RZ ;  /* 0x00000020a1727210 */ /* 0x000fe20007fde0ff */
[----:B------:R-:W-:Y:S01]  /*6be0*/  IMAD R161, R93, 0x76, RZ ;  /* 0x000000765da17824 */ /* 0x000fe200078e02ff */
[-C--:B------:R-:W-:Y:S02]  /*6bf0*/  LEA.HI.X.SX32 R39, R113, R33.reuse, 0x1, P3 ;  /* 0x0000002171277211 */ /* 0x080fe400018f0eff */
[----:B------:R-:W-:-:S02]  /*6c00*/  LEA.HI.X.SX32 R41, R115, R33, 0x1, P2 ;  /* 0x0000002173297211 */ /* 0x000fc400010f0eff */
[-C--:B------:R-:W-:Y:S02]  /*6c10*/  IADD3 R44, P0, R37, R32.reuse, RZ ;  /* 0x00000020252c7210 */ /* 0x080fe40007f1e0ff */
[-C--:B------:R-:W-:Y:S01]  /*6c20*/  IADD3 R110, P5, R153, R32.reuse, RZ ;  /* 0x00000020996e7210 */ /* 0x080fe20007fbe0ff */
[----:B------:R-:W-:Y:S01]  /*6c30*/  IMAD R153, R93, 0x74, RZ ;  /* 0x000000745d997824 */ /* 0x000fe200078e02ff */
[-C--:B------:R-:W-:Y:S01]  /*6c40*/  IADD3 R118, P3, R165, R32.reuse, RZ ;  /* 0x00000020a5767210 */ /* 0x080fe20007f7e0ff */
[----:B------:R-:W-:Y:S01]  /*6c50*/  IMAD R165, R93, 0x7a, RZ ;  /* 0x0000007a5da57824 */ /* 0x000fe200078e02ff */
[----:B------:R-:W-:Y:S01]  /*6c60*/  IADD3 R120, P2, R167, R32, RZ ;  /* 0x00000020a7787210 */ /* 0x000fe20007f5e0ff */
[----:B------:R-:W-:Y:S01]  /*6c70*/  IMAD R167, R93, 0x7e, RZ ;  /* 0x0000007e5da77824 */ /* 0x000fe200078e02ff */
[-C--:B------:R-:W-:Y:S02]  /*6c80*/  LEA.HI.X.SX32 R113, R119, R33.reuse, 0x1, P1 ;  /* 0x0000002177717211 */ /* 0x080fe400008f0eff */
[----:B------:R-:W-:-:S02]  /*6c90*/  LEA.HI.X.SX32 R37, R111, R33, 0x1, P4 ;  /* 0x000000216f257211 */ /* 0x000fc400020f0eff */
[-C--:B------:R-:W-:Y:S02]  /*6ca0*/  IADD3 R124, P1, R171, R32.reuse, RZ ;  /* 0x00000020ab7c7210 */ /* 0x080fe40007f3e0ff */
[-C--:B------:R-:W-:Y:S01]  /*6cb0*/  IADD3 R116, P4, R163, R32.reuse, RZ ;  /* 0x00000020a3747210 */ /* 0x080fe20007f9e0ff */
[----:B------:R-:W-:Y:S01]  /*6cc0*/  IMAD R163, R93, 0x78, RZ ;  /* 0x000000785da37824 */ /* 0x000fe200078e02ff */
[-C--:B------:R-:W-:Y:S02]  /*6cd0*/  LEA.HI.X.SX32 R115, R121, R33.reuse, 0x1, P6 ;  /* 0x0000002179737211 */ /* 0x080fe400030f0eff */
[-C--:B------:R-:W-:Y:S02]  /*6ce0*/  LEA.HI.X.SX32 R111, R117, R33.reuse, 0x1, P5 ;  /* 0x00000021756f7211 */ /* 0x080fe400028f0eff */
[----:B------:R-:W-:Y:S02]  /*6cf0*/  IADD3 R126, P6, R173, R32, RZ ;  /* 0x00000020ad7e7210 */ /* 0x000fe40007fde0ff */
[----:B------:R-:W-:-:S02]  /*6d00*/  LEA.HI.X.SX32 R119, R125, R33, 0x1, P3 ;  /* 0x000000217d777211 */ /* 0x000fc400018f0eff */
[-C--:B------:R-:W-:Y:S02]  /*6d10*/  LEA.HI.X.SX32 R121, R127, R33.reuse, 0x1, P2 ;  /* 0x000000217f797211 */ /* 0x080fe400010f0eff */
[-C--:B------:R-:W-:Y:S02]  /*6d20*/  IADD3 R122, P5, R169, R32.reuse, RZ ;  /* 0x00000020a97a7210 */ /* 0x080fe40007fbe0ff */
[-C--:B------:R-:W-:Y:S02]  /*6d30*/  IADD3 R132, P2, R179, R32.reuse, RZ ;  /* 0x00000020b3847210 */ /* 0x080fe40007f5e0ff */
[-C--:B------:R-:W-:Y:S02]  /*6d40*/  LEA.HI.X.SX32 R125, R131, R33.reuse, 0x1, P1 ;  /* 0x00000021837d7211 */ /* 0x080fe400008f0eff */
[----:B------:R-:W-:Y:S02]  /*6d50*/  LEA.HI.X.SX32 R117, R123, R33, 0x1, P4 ;  /* 0x000000217b757211 */ /* 0x000fe400020f0eff */
[----:B------:R-:W-:-:S02]  /*6d60*/  IADD3 R140, P1, R183, R32, RZ ;  /* 0x00000020b78c7210 */ /* 0x000fc40007f3e0ff */
[-C--:B------:R-:W-:Y:S02]  /*6d70*/  IADD3 R128, P4, R175, R32.reuse, RZ ;  /* 0x00000020af807210 */ /* 0x080fe40007f9e0ff */
[-C--:B------:R-:W-:Y:S02]  /*6d80*/  LEA.HI.X.SX32 R127, R133, R33.reuse, 0x1, P6 ;  /* 0x00000021857f7211 */ /* 0x080fe400030f0eff */
[-C--:B------:R-:W-:Y:S02]  /*6d90*/  IADD3 R130, P3, R177, R32.reuse, RZ ;  /* 0x00000020b1827210 */ /* 0x080fe40007f7e0ff */
[-C--:B------:R-:W-:Y:S02]  /*6da0*/  LEA.HI.X.SX32 R123, R129, R33.reuse, 0x1, P5 ;  /* 0x00000021817b7211 */ /* 0x080fe400028f0eff */
[----:B------:R-:W-:Y:S02]  /*6db0*/  LEA.HI.X.SX32 R133, R141, R33, 0x1, P2 ;  /* 0x000000218d857211 */ /* 0x000fe400010f0eff */
[----:B------:R-:W-:-:S02]  /*6dc0*/  IADD3 R138, P5, R181, R32, RZ ;  /* 0x00000020b58a7210 */ /* 0x000fc40007fbe0ff */
[-C--:B------:R-:W-:Y:S01]  /*6dd0*/  LEA.HI.X.SX32 R141, R145, R33.reuse, 0x1, P1 ;  /* 0x00000021918d7211 */ /* 0x080fe200008f0eff */
[----:B------:R-:W-:Y:S01]  /*6de0*/  IMAD R145, R93, 0x70, RZ ;  /* 0x000000705d917824 */ /* 0x000fe200078e02ff */
[-C--:B------:R-:W-:Y:S02]  /*6df0*/  IADD3 R142, P6, R185, R32.reuse, RZ ;  /* 0x00000020b98e7210 */ /* 0x080fe40007fde0ff */
[-C--:B------:R-:W-:Y:S01]  /*6e00*/  LEA.HI.X.SX32 R129, R137, R33.reuse, 0x1, P4 ;  /* 0x0000002189817211 */ /* 0x080fe200020f0eff */
[----:B------:R-:W-:Y:S01]  /*6e10*/  IMAD R137, R93, 0x33, RZ ;  /* 0x000000335d897824 */ /* 0x000fe200078e02ff */
[----:B------:R-:W-:Y:S02]  /*6e20*/  IADD3 R144, P4, R187, R32, RZ ;  /* 0x00000020bb907210 */ /* 0x000fe40007f9e0ff */
[-C--:B------:R-:W-:Y:S02]  /*6e30*/  LEA.HI.X.SX32 R131, R139, R33.reuse, 0x1, P3 ;  /* 0x000000218b837211 */ /* 0x080fe400018f0eff */
[----:B------:R-:W-:-:S02]  /*6e40*/  LEA.HI.X.SX32 R139, R143, R33, 0x1, P5 ;  /* 0x000000218f8b7211 */ /* 0x000fc400028f0eff */
[-C--:B------:R-:W-:Y:S02]  /*6e50*/  LEA.HI.X.SX32 R143, R147, R33.reuse, 0x1, P6 ;  /* 0x00000021938f7211 */ /* 0x080fe400030f0eff */
[-C--:B------:R-:W-:Y:S02]  /*6e60*/  IADD3 R154, P6, R145, R32.reuse, RZ ;  /* 0x00000020919a7210 */ /* 0x080fe40007fde0ff */
[-C--:B------:R-:W-:Y:S01]  /*6e70*/  LEA.HI.X.SX32 R145, R137, R33.reuse, 0x1, P4 ;  /* 0x0000002189917211 */ /* 0x080fe200020f0eff */
[----:B------:R-:W-:Y:S01]  /*6e80*/  IMAD R137, R93, 0x35, RZ ;  /* 0x000000355d897824 */ /* 0x000fe200078e02ff */
[-C--:B------:R-:W-:Y:S02]  /*6e90*/  IADD3 R146, P3, R189, R32.reuse, RZ ;  /* 0x00000020bd927210 */ /* 0x080fe40007f7e0ff */
[----:B------:R-:W-:Y:S02]  /*6ea0*/  IADD3 R148, P2, R191, R32, RZ ;  /* 0x00000020bf947210 */ /* 0x000fe40007f5e0ff */
[----:B------:R-:W-:-:S02]  /*6eb0*/  LEA.HI.X.SX32 R147, R149, R33, 0x1, P3 ;  /* 0x0000002195937211 */ /* 0x000fc400018f0eff */
[-C--:B------:R-:W-:Y:S01]  /*6ec0*/  LEA.HI.X.SX32 R149, R137, R33.reuse, 0x1, P2 ;  /* 0x0000002189957211 */ /* 0x080fe200010f0eff */
[----:B------:R-:W-:Y:S01]  /*6ed0*/  IMAD R137, R93, 0x37, RZ ;  /* 0x000000375d897824 */ /* 0x000fe200078e02ff */
[-C--:B------:R-:W-:Y:S02]  /*6ee0*/  IADD3 R152, P1, R195, R32.reuse, RZ ;  /* 0x00000020c3987210 */ /* 0x080fe40007f3e0ff */
[-C--:B------:R-:W-:Y:S02]  /*6ef0*/  IADD3 R150, P5, R193, R32.reuse, RZ ;  /* 0x00000020c1967210 */ /* 0x080fe40007fbe0ff */
[----:B------:R-:W-:Y:S02]  /*6f00*/  IADD3 R158, P3, R153, R32, RZ ;  /* 0x00000020999e7210 */ /* 0x000fe40007f7e0ff */
[-C--:B------:R-:W-:Y:S01]  /*6f10*/  LEA.HI.X.SX32 R153, R137, R33.reuse, 0x1, P1 ;  /* 0x0000002189997211 */ /* 0x080fe200008f0eff */
[----:B------:R-:W-:Y:S01]  /*6f20*/  IMAD R137, R93, 0x39, RZ ;  /* 0x000000395d897824 */ /* 0x000fe200078e02ff */
[----:B------:R-:W-:-:S02]  /*6f30*/  LEA.HI.X.SX32 R151, R151, R33, 0x1, P5 ;  /* 0x0000002197977211 */ /* 0x000fc400028f0eff */
[-C--:B------:R-:W-:Y:S02]  /*6f40*/  IADD3 R156, P4, R157, R32.reuse, RZ ;  /* 0x000000209d9c7210 */ /* 0x080fe40007f9e0ff */
[-C--:B------:R-:W-:Y:S02]  /*6f50*/  IADD3 R162, P5, R163, R32.reuse, RZ ;  /* 0x00000020a3a27210 */ /* 0x080fe40007fbe0ff */
[-C--:B------:R-:W-:Y:S02]  /*6f60*/  LEA.HI.X.SX32 R155, R155, R33.reuse, 0x1, P6 ;  /* 0x000000219b9b7211 */ /* 0x080fe400030f0eff */
[-C--:B------:R-:W-:Y:S01]  /*6f70*/  IADD3 R164, P1, R165, R32.reuse, RZ ;  /* 0x00000020a5a47210 */ /* 0x080fe20007f3e0ff */
[----:B------:R-:W-:Y:S01]  /*6f80*/  IMAD R165, R93, 0x3d, RZ ;  /* 0x0000003d5da57824 */ /* 0x000fe200078e02ff */
[----:B------:R-:W-:Y:S01]  /*6f90*/  IADD3 R166, P6, R167, R32, RZ ;  /* 0x00000020a7a67210 */ /* 0x000fe20007fde0ff */
[----:B------:R-:W-:Y:S01]  /*6fa0*/  IMAD R167, R93, 0x3f, RZ ;  /* 0x0000003f5da77824 */ /* 0x000fe200078e02ff */
[-C--:B------:R-:W-:Y:S01]  /*6fb0*/  LEA.HI.X.SX32 R157, R137, R33.reuse, 0x1, P4 ;  /* 0x00000021899d7211 */ /* 0x080fe200020f0eff */
[----:B------:R-:W-:Y:S01]  /*6fc0*/  IMAD R137, R93, 0x3b, RZ ;  /* 0x0000003b5d897824 */ /* 0x000fe200078e02ff */
[----:B------:R-:W-:-:S02]  /*6fd0*/  LEA.HI.X.SX32 R163, R45, R33, 0x1, P5 ;  /* 0x000000212da37211 */ /* 0x000fc400028f0eff */
[CC--:B------:R-:W-:Y:S01]  /*6fe0*/  LEA.HI.X.SX32 R45, R93.reuse, R33.reuse, 0x1, P0 ;  /* 0x000000215d2d7211 */ /* 0x0c0fe200000f0eff */
[----:B------:R-:W-:Y:S01]  /*6ff0*/  IMAD R93, R93, 0x7c, RZ ;  /* 0x0000007c5d5d7824 */ /* 0x000fe200078e02ff */
[-C--:B------:R-:W-:Y:S02]  /*7000*/  IADD3 R160, P2, R161, R32.reuse, RZ ;  /* 0x00000020a1a07210 */ /* 0x080fe40007f5e0ff */
[-C--:B------:R-:W-:Y:S02]  /*7010*/  LEA.HI.X.SX32 R159, R159, R33.reuse, 0x1, P3 ;  /* 0x000000219f9f7211 */ /* 0x080fe400018f0eff */
[----:B------:R-:W-:Y:S02]  /*7020*/  IADD3 R92, P0, R93, R32, RZ ;  /* 0x000000205d5c7210 */ /* 0x000fe40007f1e0ff */
[-C--:B------:R-:W-:Y:S02]  /*7030*/  LEA.HI.X.SX32 R161, R137, R33.reuse, 0x1, P2 ;  /* 0x0000002189a17211 */ /* 0x080fe400010f0eff */
[----:B------:R-:W-:-:S02]  /*7040*/  LEA.HI.X.SX32 R165, R165, R33, 0x1, P1 ;  /* 0x00000021a5a57211 */ /* 0x000fc400008f0eff */
[-C--:B------:R-:W-:Y:S02]  /*7050*/  LEA.HI.X.SX32 R167, R167, R33.reuse, 0x1, P6 ;  /* 0x00000021a7a77211 */ /* 0x080fe400030f0eff */
[----:B------:R-:W-:Y:S02]  /*7060*/  LEA.HI.X.SX32 R93, R135, R33, 0x1, P0 ;  /* 0x00000021875d7211 */ /* 0x000fe400000f0eff */
[----:B-1----:R-:W-:Y:S01]  /*7070*/  PRMT R33, R4, 0x7632, R33 ;  /* 0x0000763204217816 */ /* 0x002fe20000000021 */
[----:B------:R-:W-:Y:S01]  /*7080*/  IMAD.SHL.U32 R4, R0, 0x4, RZ ;  /* 0x0000000400047824 */ /* 0x000fe200078e00ff */
[----:B------:R-:W-:-:S03]  /*7090*/  SHF.R.U32.HI R0, RZ, 0x1, R0 ;  /* 0x00000001ff007819 */ /* 0x000fc60000011600 */
[----:B------:R1:W-:Y:S01]  /*70a0*/  STG.E.U16 desc[UR28][R44.64], R33 ;  /* 0x000000212c007986 */ /* 0x0003e2000c10151c */
[----:B------:R-:W-:-:S03]  /*70b0*/  LOP3.LUT R0, R0, 0x4, RZ, 0xc0, !PT ;  /* 0x0000000400007812 */ /* 0x000fc600078ec0ff */
[----:B------:R2:W-:Y:S01]  /*70c0*/  STG.E.U16 desc[UR28][R42.64], R5 ;  /* 0x000000052a007986 */ /* 0x0005e2000c10151c */
[----:B-1----:R-:W-:Y:S02]  /*70d0*/  LOP3.LUT R33, R4, 0x3c0, RZ, 0xc0, !PT ;  /* 0x000003c004217812 */ /* 0x002fe400078ec0ff */
[----:B------:R-:W-:Y:S02]  /*70e0*/  PRMT R45, R6, 0x7632, R45 ;  /* 0x00007632062d7816 */ /* 0x000fe4000000002d */
[----:B--2---:R-:W-:Y:S02]  /*70f0*/  PRMT R43, R5, 0x7632, R43 ;  /* 0x00007632052b7816 */ /* 0x004fe4000000002b */
[----:B------:R-:W-:Y:S02]  /*7100*/  IADD3 R33, R33, UR17, R134 ;  /* 0x0000001121217c10 */ /* 0x000fe4000fffe086 */
[----:B------:R-:W-:Y:S01]  /*7110*/  PRMT R4, R7, 0x7632, R4 ;  /* 0x0000763207047816 */ /* 0x000fe20000000004 */
[----:B------:R1:W-:Y:S01]  /*7120*/  STG.E.U16 desc[UR28][R46.64], R43 ;  /* 0x0000002b2e007986 */ /* 0x0003e2000c10151c */
[----:B------:R-:W-:-:S02]  /*7130*/  IADD3 R33, R0, R33, RZ ;  /* 0x0000002100217210 */ /* 0x000fc40007ffe0ff */
[----:B------:R-:W-:Y:S01]  /*7140*/  PRMT R0, R8, 0x7632, R0 ;  /* 0x0000763208007816 */ /* 0x000fe20000000000 */
[----:B------:R2:W-:Y:S01]  /*7150*/  STG.E.U16 desc[UR28][R48.64], R6 ;  /* 0x0000000630007986 */ /* 0x0005e2000c10151c */
[----:B------:R-:W-:-:S03]  /*7160*/  PRMT R5, R9, 0x7632, R5 ;  /* 0x0000763209057816 */ /* 0x000fc60000000005 */
[----:B------:R4:W-:Y:S04]  /*7170*/  STG.E.U16 desc[UR28][R50.64], R45 ;  /* 0x0000002d32007986 */ /* 0x0009e8000c10151c */
[----:B------:R5:W-:Y:S01]  /*7180*/  STG.E.U16 desc[UR28][R52.64], R7 ;  /* 0x0000000734007986 */ /* 0x000be2000c10151c */
[----:B-1----:R-:W-:-:S03]  /*7190*/  PRMT R43, R23, 0x7632, R43 ;  /* 0x00007632172b7816 */ /* 0x002fc6000000002b */
[----:B------:R1:W-:Y:S01]  /*71a0*/  STG.E.U16 desc[UR28][R54.64], R4 ;  /* 0x0000000436007986 */ /* 0x0003e2000c10151c */
[----:B--2---:R-:W-:Y:S02]  /*71b0*/  PRMT R6, R10, 0x7632, R6 ;  /* 0x000076320a067816 */ /* 0x004fe40000000006 */
[----:B---3--:R-:W-:Y:S01]  /*71c0*/  PRMT R48, R17, 0x7632, R48 ;  /* 0x0000763211307816 */ /* 0x008fe20000000030 */
[----:B------:R2:W-:Y:S01]  /*71d0*/  STG.E.U16 desc[UR28][R56.64], R8 ;  /* 0x0000000838007986 */ /* 0x0005e2000c10151c */
[----:B----4-:R-:W-:Y:S02]  /*71e0*/  PRMT R45, R16, 0x7632, R45 ;  /* 0x00007632102d7816 */ /* 0x010fe4000000002d */
[----:B------:R-:W-:Y:S01]  /*71f0*/  PRMT R50, R18, 0x7632, R50 ;  /* 0x0000763212327816 */ /* 0x000fe20000000032 */
[----:B------:R3:W-:Y:S01]  /*7200*/  STG.E.U16 desc[UR28][R58.64], R0 ;  /* 0x000000003a007986 */ /* 0x0007e2000c10151c */
[----:B-----5:R-:W-:Y:S02]  /*7210*/  PRMT R7, R11, 0x7632, R7 ;  /* 0x000076320b077816 */ /* 0x020fe40000000007 */
[----:B------:R-:W-:Y:S01]  /*7220*/  PRMT R53, R19, 0x7632, R53 ;  /* 0x0000763213357816 */ /* 0x000fe20000000035 */
[----:B------:R4:W-:Y:S01]  /*7230*/  STG.E.U16 desc[UR28][R60.64], R9 ;  /* 0x000000093c007986 */ /* 0x0009e2000c10151c */
[----:B-1----:R-:W-:-:S03]  /*7240*/  PRMT R4, R20, 0x7632, R4 ;  /* 0x0000763214047816 */ /* 0x002fc60000000004 */
[----:B------:R1:W-:Y:S01]  /*7250*/  STG.E.U16 desc[UR28][R62.64], R5 ;  /* 0x000000053e007986 */ /* 0x0003e2000c10151c */
[----:B--2---:R-:W-:Y:S02]  /*7260*/  PRMT R56, R14, 0x7632, R56 ;  /* 0x000076320e387816 */ /* 0x004fe40000000038 */
[----:B------:R-:W-:Y:S01]  /*7270*/  LOP3.LUT R8, R3, 0x1f8, RZ, 0xc0, !PT ;  /* 0x000001f803087812 */ /* 0x000fe200078ec0ff */
[----:B------:R2:W-:Y:S01]  /*7280*/  STG.E.U16 desc[UR28][R64.64], R10 ;  /* 0x0000000a40007986 */ /* 0x0005e2000c10151c */
[----:B---3--:R-:W-:Y:S01]  /*7290*/  PRMT R0, R21, 0x7632, R0 ;  /* 0x0000763215007816 */ /* 0x008fe20000000000 */
[----:B------:R-:W-:Y:S01]  /*72a0*/  IMAD.SHL.U32 R3, R2, 0x4, RZ ;  /* 0x0000000402037824 */ /* 0x000fe200078e00ff */
[----:B------:R-:W-:Y:S01]  /*72b0*/  PRMT R58, R15, 0x7632, R58 ;  /* 0x000076320f3a7816 */ /* 0x000fe2000000003a */
[----:B------:R3:W-:Y:S01]  /*72c0*/  STG.E.U16 desc[UR28][R66.64], R6 ;  /* 0x0000000642007986 */ /* 0x0007e2000c10151c */
[----:B----4-:R-:W-:-:S03]  /*72d0*/  PRMT R60, R24, 0x7632, R60 ;  /* 0x00007632183c7816 */ /* 0x010fc6000000003c */
[----:B------:R-:W-:Y:S01]  /*72e0*/  STG.E.U16 desc[UR28][R68.64], R11 ;  /* 0x0000000b44007986 */ /* 0x000fe2000c10151c */
[----:B-1----:R-:W-:Y:S02]  /*72f0*/  PRMT R5, R22, 0x7632, R5 ;  /* 0x0000763216057816 */ /* 0x002fe40000000005 */
[----:B------:R-:W-:Y:S01]  /*7300*/  PRMT R62, R25, 0x7632, R62 ;  /* 0x00007632193e7816 */ /* 0x000fe2000000003e */
[----:B------:R0:W-:Y:S01]  /*7310*/  STG.E.U16 desc[UR28][R70.64], R7 ;  /* 0x0000000746007986 */ /* 0x0001e2000c10151c */
[----:B--2---:R-:W-:-:S03]  /*7320*/  PRMT R64, R26, 0x7632, R64 ;  /* 0x000076321a407816 */ /* 0x004fc60000000040 */
[----:B------:R1:W-:Y:S01]  /*7330*/  STG.E.U16 desc[UR28][R72.64], R20 ;  /* 0x0000001448007986 */ /* 0x0003e2000c10151c */
[----:B---3--:R-:W-:-:S03]  /*7340*/  PRMT R66, R27, 0x7632, R66 ;  /* 0x000076321b427816 */ /* 0x008fc60000000042 */
[----:B------:R2:W-:Y:S04]  /*7350*/  STG.E.U16 desc[UR28][R74.64], R4 ;  /* 0x000000044a007986 */ /* 0x0005e8000c10151c */
[----:B------:R3:W-:Y:S01]  /*7360*/  STG.E.U16 desc[UR28][R76.64], R21 ;  /* 0x000000154c007986 */ /* 0x0007e2000c10151c */
[----:B0-----:R-:W-:-:S03]  /*7370*/  PRMT R70, R28, 0x7632, R70 ;  /* 0x000076321c467816 */ /* 0x001fc60000000046 */
[----:B------:R0:W-:Y:S01]  /*7380*/  STG.E.U16 desc[UR28][R78.64], R0 ;  /* 0x000000004e007986 */ /* 0x0001e2000c10151c */
[----:B-1----:R-:W-:Y:S02]  /*7390*/  PRMT R20, R13, 0x7632, R20 ;  /* 0x000076320d147816 */ /* 0x002fe40000000014 */
[----:B------:R-:W-:Y:S01]  /*73a0*/  PRMT R72, R29, 0x7632, R72 ;  /* 0x000076321d487816 */ /* 0x000fe20000000048 */
[----:B------:R-:W-:Y:S01]  /*73b0*/  STG.E.U16 desc[UR28][R80.64], R22 ;  /* 0x0000001650007986 */ /* 0x000fe2000c10151c */
[----:B--2---:R-:W-:-:S03]  /*73c0*/  PRMT R74, R30, 0x7632, R74 ;  /* 0x000076321e4a7816 */ /* 0x004fc6000000004a */
[----:B------:R-:W-:Y:S01]  /*73d0*/  STG.E.U16 desc[UR28][R82.64], R5 ;  /* 0x0000000552007986 */ /* 0x000fe2000c10151c */
[----:B---3--:R-:W-:-:S03]  /*73e0*/  PRMT R76, R31, 0x7632, R76 ;  /* 0x000076321f4c7816 */ /* 0x008fc6000000004c */
[----:B------:R-:W1:Y:S01]  /*73f0*/  LDS.128 R4, [R136] ;  /* 0x0000000088047984 */ /* 0x000e620000000c00 */
[----:B0-----:R-:W-:-:S03]  /*7400*/  PRMT R0, R12, 0x7632, R0 ;  /* 0x000076320c007816 */ /* 0x001fc60000000000 */
[----:B------:R-:W-:Y:S04]  /*7410*/  STG.E.U16 desc[UR28][R84.64], R23 ;  /* 0x0000001754007986 */ /* 0x000fe8000c10151c */
        /* <DEDUP_REMOVED lines=8> */
[----:B------:R-:W-:Y:S01]  /*74a0*/  STG.E.U16 desc[UR28][R106.64], R53 ;  /* 0x000000356a007986 */ /* 0x000fe2000c10151c */
[----:B-1----:R-:W-:-:S02]  /*74b0*/  PRMT R78, R4, 0x7632, R78 ;  /* 0x00007632044e7816 */ /* 0x002fc4000000004e */
[----:B------:R-:W-:Y:S01]  /*74c0*/  PRMT R80, R5, 0x7632, R80 ;  /* 0x0000763205507816 */ /* 0x000fe20000000050 */
[----:B------:R-:W-:Y:S01]  /*74d0*/  STG.E.U16 desc[UR28][R108.64], R12 ;  /* 0x0000000c6c007986 */ /* 0x000fe2000c10151c */
[----:B------:R-:W-:Y:S02]  /*74e0*/  PRMT R82, R6, 0x7632, R82 ;  /* 0x0000763206527816 */ /* 0x000fe40000000052 */
[----:B------:R-:W-:Y:S01]  /*74f0*/  PRMT R83, R7, 0x7632, R83 ;  /* 0x0000763207537816 */ /* 0x000fe20000000053 */
[----:B------:R0:W-:Y:S04]  /*7500*/  STG.E.U16 desc[UR28][R36.64], R0 ;  /* 0x0000000024007986 */ /* 0x0001e8000c10151c */
[----:B------:R-:W-:Y:S04]  /*7510*/  STG.E.U16 desc[UR28][R38.64], R13 ;  /* 0x0000000d26007986 */ /* 0x000fe8000c10151c */
[----:B------:R-:W-:Y:S04]  /*7520*/  STG.E.U16 desc[UR28][R40.64], R20 ;  /* 0x0000001428007986 */ /* 0x000fe8000c10151c */
[----:B------:R-:W-:Y:S01]  /*7530*/  STG.E.U16 desc[UR28][R110.64], R14 ;  /* 0x0000000e6e007986 */ /* 0x000fe2000c10151c */
[----:B0-----:R-:W-:-:S03]  /*7540*/  IMAD.HI R0, R2, 0x4, RZ ;  /* 0x0000000402007827 */ /* 0x001fc600078e02ff */
        /* <DEDUP_REMOVED lines=21> */
[----:B------:R0:W-:Y:S04]  /*76a0*/  STG.E.U16 desc[UR28][R158.64], R5 ;  /* 0x000000059e007986 */ /* 0x0001e8000c10151c */
[----:B------:R-:W-:Y:S04]  /*76b0*/  STG.E.U16 desc[UR28][R160.64], R80 ;  /* 0x00000050a0007986 */ /* 0x000fe8000c10151c */
[----:B------:R-:W-:Y:S04]  /*76c0*/  STG.E.U16 desc[UR28][R162.64], R6 ;  /* 0x00000006a2007986 */ /* 0x000fe8000c10151c */
[----:B------:R-:W-:Y:S01]  /*76d0*/  STG.E.U16 desc[UR28][R164.64], R82 ;  /* 0x00000052a4007986 */ /* 0x000fe2000c10151c */
[----:B0-----:R-:W0:Y:S03]  /*76e0*/  LDC.64 R4, c[0x0][0x230] ;  /* 0x00008c00ff047b82 */ /* 0x001e260000000a00 */
[----:B------:R-:W-:Y:S04]  /*76f0*/  STG.E.U16 desc[UR28][R92.64], R7 ;  /* 0x000000075c007986 */ /* 0x000fe8000c10151c */
[----:B------:R-:W-:Y:S01]  /*7700*/  STG.E.U16 desc[UR28][R166.64], R83 ;  /* 0x00000053a6007986 */ /* 0x000fe2000c10151c */
[----:B------:R-:W-:Y:S01]  /*7710*/  BAR.SYNC.DEFER_BLOCKING 0x0 ;  /* 0x0000000000007b1d */ /* 0x000fe20000010000 */
[----:B0-----:R-:W-:-:S04]  /*7720*/  IADD3 R2, P0, P1, R3, UR6, R4 ;  /* 0x0000000603027c10 */ /* 0x001fc8000f91e004 */
[----:B------:R-:W-:Y:S01]  /*7730*/  IADD3.X R3, R0, UR5, R5, P0, P1 ;  /* 0x0000000500037c10 */ /* 0x000fe200087e2405 */
[----:B------:R-:W-:Y:S04]  /*7740*/  STS.64 [R8+UR17], R34 ;  /* 0x0000002208007988 */ /* 0x000fe80008000a11 */
[----:B------:R-:W-:Y:S01]  /*7750*/  STS.64 [R8+UR17+0x200], R104 ;  /* 0x0002006808007988 */ /* 0x000fe20008000a11 */
[----:B------:R-:W-:Y:S06]  /*7760*/  BAR.SYNC.DEFER_BLOCKING 0x0 ;  /* 0x0000000000007b1d */ /* 0x000fec0000010000 */
[----:B------:R-:W0:Y:S04]  /*7770*/  LDS R33, [R33] ;  /* 0x0000000021217984 */ /* 0x000e280000000800 */
[----:B0-----:R-:W-:Y:S01]  /*7780*/  STG.E desc[UR28][R2.64], R33 ;  /* 0x0000002102007986 */ /* 0x001fe2000c10191c */
[----:B------:R-:W-:Y:S05]  /*7790*/  EXIT ;  /* 0x000000000000794d */ /* 0x000fea0003800000 */
.L_x_2:
[----:B------:R-:W-:-:S00]  /*77a0*/  BRA `(.L_x_2) ;  /* 0xfffffffc00fc7947 */ /* 0x000fc0000383ffff */
[----:B------:R-:W-:-:S00]  /*77b0*/  NOP ;  /* 0x0000000000007918 */ /* 0x000fc00000000000 */
        /* <DEDUP_REMOVED lines=12> */
.L_x_3:


//--------------------- .nv.global.init           --------------------------
	.section	.nv.global.init,"aw",@progbits
.nv.global.init:
	.type		_$_str,@object
	.size		_$_str,(.L_0 - _$_str)
_$_str:
        /*0000*/ 	.byte	0x5f, 0x5f, 0x43, 0x55, 0x44, 0x41, 0x5f, 0x46, 0x54, 0x5a, 0x00
.L_0:


//--------------------- .nv.shared.attn_fwd       --------------------------
	.section	.nv.shared.attn_fwd,"aw",@nobits
	.sectionflags	@""
	.align	16
	.zero		1024


//--------------------- .nv.shared.reserved.0     --------------------------
	.section	.nv.shared.reserved.0,"aw",@nobits
	.weak		__nv_reservedSMEM_offset_0_alias
	.size		__nv_reservedSMEM_offset_0_alias, 0, 0
	.other		__nv_reservedSMEM_offset_0_alias,@"STO_CUDA_RESERVED_SHARED STV_DEFAULT"
__nv_reservedSMEM_offset_0_alias:
	.zero		0


//--------------------- .nv.constant0.attn_fwd    --------------------------
	.section	.nv.constant0.attn_fwd,"a",@progbits
	.sectionflags	@""
	.align	4
.nv.constant0.attn_fwd:
	.zero		664


//--------------------- SYMBOLS --------------------------

	.type		.nv.reservedSmem.offset0,@object
	.size		.nv.reservedSmem.offset0,0x4
